// auto-generated by cutlass_sweep.sparse_gemm — config: {"arch": "sm_90", "cluster_m": 2, "cluster_n": 1, "dtype": "fp16", "tile_k": 128, "tile_m": 64, "tile_n": 256}
#include "cutlass/cutlass.h"
#include "cutlass/gemm/collective/collective_builder.hpp"
#include "cutlass/gemm/device/gemm_universal_adapter.h"
#include "cutlass/gemm/kernel/gemm_universal.hpp"
#include "cutlass/epilogue/collective/collective_builder.hpp"

using Elem = cutlass::half_t;
using Acc  = float;
using TileShape    = cute::Shape<cute::_64, cute::_256, cute::_128>;
using ClusterShape = cute::Shape<cute::_2, cute::_1, cute::_1>;

using CollectiveEpilogue = typename cutlass::epilogue::collective::CollectiveBuilder<
    cutlass::arch::Sm90, cutlass::arch::OpClassSparseTensorOp,
    TileShape, ClusterShape,
    cutlass::epilogue::collective::EpilogueTileAuto,
    Acc, Acc,
    Acc, cutlass::layout::ColumnMajor, 128 / cutlass::sizeof_bits<Acc>::value,
    Acc, cutlass::layout::ColumnMajor, 128 / cutlass::sizeof_bits<Acc>::value,
    cutlass::epilogue::collective::EpilogueScheduleAuto
  >::CollectiveOp;

using CollectiveMainloop = typename cutlass::gemm::collective::CollectiveBuilder<
    cutlass::arch::Sm90, cutlass::arch::OpClassSparseTensorOp,
    Elem, cutlass::layout::RowMajor, 128 / cutlass::sizeof_bits<Elem>::value,
    Elem, cutlass::layout::ColumnMajor, 128 / cutlass::sizeof_bits<Elem>::value,
    Acc,
    TileShape, ClusterShape,
    cutlass::gemm::collective::StageCountAutoCarveout<static_cast<int>(sizeof(typename CollectiveEpilogue::SharedStorage))>,
    cutlass::gemm::collective::KernelScheduleAuto
  >::CollectiveOp;

using GemmKernel = cutlass::gemm::kernel::GemmUniversal<
    cute::Shape<int,int,int,int>,
    CollectiveMainloop,
    CollectiveEpilogue
>;
using Gemm = cutlass::gemm::device::GemmUniversalAdapter<GemmKernel>;

auto* _anchor = &cutlass::device_kernel<GemmKernel>;


// ===== COMPILED SASS (sm_90a) =====

	.target	sm_90a

	.elftype	@"ET_EXEC"


//--------------------- .note.nv.tkinfo           --------------------------
	.section	.note.nv.tkinfo,"",@"SHT_NOTE"
	.sectionflags	@"SHF_NOTE_NV_TKINFO"
	.tkinfo
        /*0018*/ 	.word	0x00000002
        /*0030*/ 	.string	""
        /*0030*/ 	.string	"ptxas"
        /*0030*/ 	.string	"Cuda compilation tools, release 13.0, V13.0.88"
        /*0030*/ 	.string	"Build cuda_13.0.r13.0/compiler.36424714_0"
        /*0030*/ 	.string	"-arch sm_90a -m 64 "



//--------------------- .note.nv.cuinfo           --------------------------
	.section	.note.nv.cuinfo,"",@"SHT_NOTE"
	.sectionflags	@"SHF_NOTE_NV_CUINFO"
        /*0018*/ 	.short	0x0002
        /*001a*/ 	.short	0x005a
        /*001c*/ 	.short	0x0082
	.zero		2


//--------------------- .nv.info                  --------------------------
	.section	.nv.info,"",@"SHT_CUDA_INFO"
	.align	4


	//----- nvinfo : EIATTR_REGCOUNT
	.align		4
        /*0000*/ 	.byte	0x04, 0x2f
        /*0002*/ 	.short	(.L_12 - .L_11)
	.align		4
.L_11:
        /*0004*/ 	.word	index@(_ZN7cutlass13device_kernelINS_4gemm6kernel13GemmUniversalIN4cute5tupleIJiiiiEEENS1_10collective13CollectiveMmaINS1_40MainloopSm90TmaGmmaWarpSpecializedSparseILi3ENS5_IJNS4_1CILi2EEENSA_ILi1EEESC_EEENS1_32KernelTmaWarpSpecializedPingpongEEENS5_IJNSA_ILi64EEENSA_ILi256EEENSA_ILi128EEEEEENS_6half_tENS5_IJNS4_6LayoutINS5_IJiNS5_IJSB_iEEEiEEENS5_IJlNS5_IJSC_SB_EEElEEEEENSL_INS5_IJNS5_IJNS5_IJNSA_ILi8EEESB_NSA_ILi4EEEEEEiEEENS5_IJNS5_IJNSA_ILi16EEESB_SS_EEEiEEEiEEENS5_IJNS5_IJNS5_IJSI_SV_NSA_ILi2048EEEEEENSA_ILi8192EEEEEENS5_IJNS5_IJSC_NSA_ILi1024EEENSA_ILi32EEEEEElEEElEEEEEEEESK_NS5_IJlSC_lEEENS4_8TiledMMAINS4_8MMA_AtomIJNS4_4SM904GMMA6SPARSE27GMMA_64x256x32_F32F16F16_SSILNS1E_5MajorE0ELS1H_0ELNS1E_7ScaleInE1ELS1I_1ELNS1E_9SparseSelE0EEEEEENSL_INS5_IJSC_SC_SC_EEENS5_IJNSA_ILi0EEES1N_S1N_EEEEENS5_IJNS4_10UnderscoreES1Q_S1Q_EEEEENS4_13SM90_TMA_LOADENS4_14ComposedLayoutINS4_7SwizzleILi3ELi4ELi3EEENS4_25smem_sparse_ptr_flag_bitsILi2ELi16EEENSL_INS5_IJNS5_IJSC_SR_EEENS5_IJSB_SG_EEEEEENS5_IJNS5_IJS1N_SI_EEESO_EEEEEEEvNS4_8identityENS4_23SM90_TMA_LOAD_MULTICASTENS1U_IS1W_NS4_18smem_ptr_flag_bitsILi16EEENSL_INS5_IJSR_SG_EEENS5_IJSG_SC_EEEEEEEvS26_EENS_8epilogue10collective6detail29Sm90TmaWarpSpecializedAdapterINS2G_15DefaultEpilogueIfNS5_IJSC_llEEES2K_NS2F_6thread17LinearCombinationIfLi1EffLNS2L_9ScaleType4KindE0ELNS_15FloatRoundStyleE2EfEENS1_15EpilogueDefaultEEEEEvvEEEEvNT_6ParamsE)
        /*0008*/ 	.word	0x000000a8


	//----- nvinfo : EIATTR_FRAME_SIZE
	.align		4
.L_12:
        /*000c*/ 	.byte	0x04, 0x11
        /*000e*/ 	.short	(.L_14 - .L_13)
	.align		4
.L_13:
        /*0010*/ 	.word	index@(_ZN7cutlass13device_kernelINS_4gemm6kernel13GemmUniversalIN4cute5tupleIJiiiiEEENS1_10collective13CollectiveMmaINS1_40MainloopSm90TmaGmmaWarpSpecializedSparseILi3ENS5_IJNS4_1CILi2EEENSA_ILi1EEESC_EEENS1_32KernelTmaWarpSpecializedPingpongEEENS5_IJNSA_ILi64EEENSA_ILi256EEENSA_ILi128EEEEEENS_6half_tENS5_IJNS4_6LayoutINS5_IJiNS5_IJSB_iEEEiEEENS5_IJlNS5_IJSC_SB_EEElEEEEENSL_INS5_IJNS5_IJNS5_IJNSA_ILi8EEESB_NSA_ILi4EEEEEEiEEENS5_IJNS5_IJNSA_ILi16EEESB_SS_EEEiEEEiEEENS5_IJNS5_IJNS5_IJSI_SV_NSA_ILi2048EEEEEENSA_ILi8192EEEEEENS5_IJNS5_IJSC_NSA_ILi1024EEENSA_ILi32EEEEEElEEElEEEEEEEESK_NS5_IJlSC_lEEENS4_8TiledMMAINS4_8MMA_AtomIJNS4_4SM904GMMA6SPARSE27GMMA_64x256x32_F32F16F16_SSILNS1E_5MajorE0ELS1H_0ELNS1E_7ScaleInE1ELS1I_1ELNS1E_9SparseSelE0EEEEEENSL_INS5_IJSC_SC_SC_EEENS5_IJNSA_ILi0EEES1N_S1N_EEEEENS5_IJNS4_10UnderscoreES1Q_S1Q_EEEEENS4_13SM90_TMA_LOADENS4_14ComposedLayoutINS4_7SwizzleILi3ELi4ELi3EEENS4_25smem_sparse_ptr_flag_bitsILi2ELi16EEENSL_INS5_IJNS5_IJSC_SR_EEENS5_IJSB_SG_EEEEEENS5_IJNS5_IJS1N_SI_EEESO_EEEEEEEvNS4_8identityENS4_23SM90_TMA_LOAD_MULTICASTENS1U_IS1W_NS4_18smem_ptr_flag_bitsILi16EEENSL_INS5_IJSR_SG_EEENS5_IJSG_SC_EEEEEEEvS26_EENS_8epilogue10collective6detail29Sm90TmaWarpSpecializedAdapterINS2G_15DefaultEpilogueIfNS5_IJSC_llEEES2K_NS2F_6thread17LinearCombinationIfLi1EffLNS2L_9ScaleType4KindE0ELNS_15FloatRoundStyleE2EfEENS1_15EpilogueDefaultEEEEEvvEEEEvNT_6ParamsE)
        /*0014*/ 	.word	0x00000000


	//----- nvinfo : EIATTR_MIN_STACK_SIZE
	.align		4
.L_14:
        /*0018*/ 	.byte	0x04, 0x12
        /*001a*/ 	.short	(.L_16 - .L_15)
	.align		4
.L_15:
        /*001c*/ 	.word	index@(_ZN7cutlass13device_kernelINS_4gemm6kernel13GemmUniversalIN4cute5tupleIJiiiiEEENS1_10collective13CollectiveMmaINS1_40MainloopSm90TmaGmmaWarpSpecializedSparseILi3ENS5_IJNS4_1CILi2EEENSA_ILi1EEESC_EEENS1_32KernelTmaWarpSpecializedPingpongEEENS5_IJNSA_ILi64EEENSA_ILi256EEENSA_ILi128EEEEEENS_6half_tENS5_IJNS4_6LayoutINS5_IJiNS5_IJSB_iEEEiEEENS5_IJlNS5_IJSC_SB_EEElEEEEENSL_INS5_IJNS5_IJNS5_IJNSA_ILi8EEESB_NSA_ILi4EEEEEEiEEENS5_IJNS5_IJNSA_ILi16EEESB_SS_EEEiEEEiEEENS5_IJNS5_IJNS5_IJSI_SV_NSA_ILi2048EEEEEENSA_ILi8192EEEEEENS5_IJNS5_IJSC_NSA_ILi1024EEENSA_ILi32EEEEEElEEElEEEEEEEESK_NS5_IJlSC_lEEENS4_8TiledMMAINS4_8MMA_AtomIJNS4_4SM904GMMA6SPARSE27GMMA_64x256x32_F32F16F16_SSILNS1E_5MajorE0ELS1H_0ELNS1E_7ScaleInE1ELS1I_1ELNS1E_9SparseSelE0EEEEEENSL_INS5_IJSC_SC_SC_EEENS5_IJNSA_ILi0EEES1N_S1N_EEEEENS5_IJNS4_10UnderscoreES1Q_S1Q_EEEEENS4_13SM90_TMA_LOADENS4_14ComposedLayoutINS4_7SwizzleILi3ELi4ELi3EEENS4_25smem_sparse_ptr_flag_bitsILi2ELi16EEENSL_INS5_IJNS5_IJSC_SR_EEENS5_IJSB_SG_EEEEEENS5_IJNS5_IJS1N_SI_EEESO_EEEEEEEvNS4_8identityENS4_23SM90_TMA_LOAD_MULTICASTENS1U_IS1W_NS4_18smem_ptr_flag_bitsILi16EEENSL_INS5_IJSR_SG_EEENS5_IJSG_SC_EEEEEEEvS26_EENS_8epilogue10collective6detail29Sm90TmaWarpSpecializedAdapterINS2G_15DefaultEpilogueIfNS5_IJSC_llEEES2K_NS2F_6thread17LinearCombinationIfLi1EffLNS2L_9ScaleType4KindE0ELNS_15FloatRoundStyleE2EfEENS1_15EpilogueDefaultEEEEEvvEEEEvNT_6ParamsE)
        /*0020*/ 	.word	0x00000000
.L_16:


//--------------------- .nv.compat                --------------------------
	.section	.nv.compat,"",@"SHT_CUDA_COMPAT_INFO"
	.align	4
        /*0000*/ 	.byte	0x02, 0x09, 0x01, 0x00, 0x02, 0x02, 0x04, 0x00, 0x02, 0x05, 0x05, 0x00, 0x03, 0x07, 0x01, 0x01
        /*0010*/ 	.byte	0x02, 0x03, 0x01, 0x00, 0x02, 0x06, 0x01, 0x00, 0x04, 0x0b, 0x08, 0x00, 0x00, 0x00, 0x00, 0x00
        /*0020*/ 	.byte	0x00, 0x00, 0x00, 0x00


//--------------------- .nv.info._ZN7cutlass13device_kernelINS_4gemm6kernel13GemmUniversalIN4cute5tupleIJiiiiEEENS1_10collective13CollectiveMmaINS1_40MainloopSm90TmaGmmaWarpSpecializedSparseILi3ENS5_IJNS4_1CILi2EEENSA_ILi1EEESC_EEENS1_32KernelTmaWarpSpecializedPingpongEEENS5_IJNSA_ILi64EEENSA_ILi256EEENSA_ILi128EEEEEENS_6half_tENS5_IJNS4_6LayoutINS5_IJiNS5_IJSB_iEEEiEEENS5_IJlNS5_IJSC_SB_EEElEEEEENSL_INS5_IJNS5_IJNS5_IJNSA_ILi8EEESB_NSA_ILi4EEEEEEiEEENS5_IJNS5_IJNSA_ILi16EEESB_SS_EEEiEEEiEEENS5_IJNS5_IJNS5_IJSI_SV_NSA_ILi2048EEEEEENSA_ILi8192EEEEEENS5_IJNS5_IJSC_NSA_ILi1024EEENSA_ILi32EEEEEElEEElEEEEEEEESK_NS5_IJlSC_lEEENS4_8TiledMMAINS4_8MMA_AtomIJNS4_4SM904GMMA6SPARSE27GMMA_64x256x32_F32F16F16_SSILNS1E_5MajorE0ELS1H_0ELNS1E_7ScaleInE1ELS1I_1ELNS1E_9SparseSelE0EEEEEENSL_INS5_IJSC_SC_SC_EEENS5_IJNSA_ILi0EEES1N_S1N_EEEEENS5_IJNS4_10UnderscoreES1Q_S1Q_EEEEENS4_13SM90_TMA_LOADENS4_14ComposedLayoutINS4_7SwizzleILi3ELi4ELi3EEENS4_25smem_sparse_ptr_flag_bitsILi2ELi16EEENSL_INS5_IJNS5_IJSC_SR_EEENS5_IJSB_SG_EEEEEENS5_IJNS5_IJS1N_SI_EEESO_EEEEEEEvNS4_8identityENS4_23SM90_TMA_LOAD_MULTICASTENS1U_IS1W_NS4_18smem_ptr_flag_bitsILi16EEENSL_INS5_IJSR_SG_EEENS5_IJSG_SC_EEEEEEEvS26_EENS_8epilogue10collective6detail29Sm90TmaWarpSpecializedAdapterINS2G_15DefaultEpilogueIfNS5_IJSC_llEEES2K_NS2F_6thread17LinearCombinationIfLi1EffLNS2L_9ScaleType4KindE0ELNS_15FloatRoundStyleE2EfEENS1_15EpilogueDefaultEEEEEvvEEEEvNT_6ParamsE --------------------------
	.section	.nv.info._ZN7cutlass13device_kernelINS_4gemm6kernel13GemmUniversalIN4cute5tupleIJiiiiEEENS1_10collective13CollectiveMmaINS1_40MainloopSm90TmaGmmaWarpSpecializedSparseILi3ENS5_IJNS4_1CILi2EEENSA_ILi1EEESC_EEENS1_32KernelTmaWarpSpecializedPingpongEEENS5_IJNSA_ILi64EEENSA_ILi256EEENSA_ILi128EEEEEENS_6half_tENS5_IJNS4_6LayoutINS5_IJiNS5_IJSB_iEEEiEEENS5_IJlNS5_IJSC_SB_EEElEEEEENSL_INS5_IJNS5_IJNS5_IJNSA_ILi8EEESB_NSA_ILi4EEEEEEiEEENS5_IJNS5_IJNSA_ILi16EEESB_SS_EEEiEEEiEEENS5_IJNS5_IJNS5_IJSI_SV_NSA_ILi2048EEEEEENSA_ILi8192EEEEEENS5_IJNS5_IJSC_NSA_ILi1024EEENSA_ILi32EEEEEElEEElEEEEEEEESK_NS5_IJlSC_lEEENS4_8TiledMMAINS4_8MMA_AtomIJNS4_4SM904GMMA6SPARSE27GMMA_64x256x32_F32F16F16_SSILNS1E_5MajorE0ELS1H_0ELNS1E_7ScaleInE1ELS1I_1ELNS1E_9SparseSelE0EEEEEENSL_INS5_IJSC_SC_SC_EEENS5_IJNSA_ILi0EEES1N_S1N_EEEEENS5_IJNS4_10UnderscoreES1Q_S1Q_EEEEENS4_13SM90_TMA_LOADENS4_14ComposedLayoutINS4_7SwizzleILi3ELi4ELi3EEENS4_25smem_sparse_ptr_flag_bitsILi2ELi16EEENSL_INS5_IJNS5_IJSC_SR_EEENS5_IJSB_SG_EEEEEENS5_IJNS5_IJS1N_SI_EEESO_EEEEEEEvNS4_8identityENS4_23SM90_TMA_LOAD_MULTICASTENS1U_IS1W_NS4_18smem_ptr_flag_bitsILi16EEENSL_INS5_IJSR_SG_EEENS5_IJSG_SC_EEEEEEEvS26_EENS_8epilogue10collective6detail29Sm90TmaWarpSpecializedAdapterINS2G_15DefaultEpilogueIfNS5_IJSC_llEEES2K_NS2F_6thread17LinearCombinationIfLi1EffLNS2L_9ScaleType4KindE0ELNS_15FloatRoundStyleE2EfEENS1_15EpilogueDefaultEEEEEvvEEEEvNT_6ParamsE,"",@"SHT_CUDA_INFO"
	.sectionflags	@""
	.align	4


	//----- nvinfo : EIATTR_CUDA_API_VERSION
	.align		4
        /*0000*/ 	.byte	0x04, 0x37
        /*0002*/ 	.short	(.L_18 - .L_17)
.L_17:
        /*0004*/ 	.word	0x00000082


	//----- nvinfo : EIATTR_KPARAM_INFO
	.align		4
.L_18:
        /*0008*/ 	.byte	0x04, 0x17
        /*000a*/ 	.short	(.L_20 - .L_19)
.L_19:
        /*000c*/ 	.word	0x00000000
        /*0010*/ 	.short	0x0000
        /*0012*/ 	.short	0x0070
        /*0014*/ 	.byte	0x00, 0xf0, 0x01, 0x14


	//----- nvinfo : EIATTR_SPARSE_MMA_MASK
	.align		4
.L_20:
        /*0018*/ 	.byte	0x03, 0x50
        /*001a*/ 	.short	0x0002


	//----- nvinfo : EIATTR_MAXREG_COUNT
	.align		4
        /*001c*/ 	.byte	0x03, 0x1b
        /*001e*/ 	.short	0x00a8


	//----- nvinfo : EIATTR_NUM_BARRIERS
	.align		4
        /*0020*/ 	.byte	0x02, 0x4c
        /*0022*/ 	.byte	0x01
	.zero		1


	//----- nvinfo : EIATTR_MERCURY_ISA_VERSION
	.align		4
        /*0024*/ 	.byte	0x03, 0x5f
        /*0026*/ 	.short	0x0101


	//----- nvinfo : EIATTR_INT_WARP_WIDE_INSTR_OFFSETS
	.align		4
        /*0028*/ 	.byte	0x04, 0x31
        /*002a*/ 	.short	(.L_22 - .L_21)


	//   ....[0]....
.L_21:
        /*002c*/ 	.word	0x000004a0


	//   ....[1]....
        /*0030*/ 	.word	0x000005b0


	//   ....[2]....
        /*0034*/ 	.word	0x000005d0


	//   ....[3]....
        /*0038*/ 	.word	0x000005f0


	//   ....[4]....
        /*003c*/ 	.word	0x00000750


	//   ....[5]....
        /*0040*/ 	.word	0x00000760


	//   ....[6]....
        /*0044*/ 	.word	0x00000770


	//   ....[7]....
        /*0048*/ 	.word	0x00000790


	//----- nvinfo : EIATTR_COOP_GROUP_MASK_REGIDS
	.align		4
.L_22:
        /*004c*/ 	.byte	0x04, 0x29
        /*004e*/ 	.short	(.L_24 - .L_23)


	//   ....[0]....
.L_23:
        /*0050*/ 	.word	0xffffffff


	//   ....[1]....
        /*0054*/ 	.word	0xffffffff


	//   ....[2]....
        /*0058*/ 	.word	0xffffffff


	//   ....[3]....
        /*005c*/ 	.word	0xffffffff


	//   ....[4]....
        /*0060*/ 	.word	0xffffffff


	//   ....[5]....
        /*0064*/ 	.word	0xffffffff


	//   ....[6]....
        /*0068*/ 	.word	0xffffffff


	//----- nvinfo : EIATTR_COOP_GROUP_INSTR_OFFSETS
	.align		4
.L_24:
        /*006c*/ 	.byte	0x04, 0x28
        /*006e*/ 	.short	(.L_26 - .L_25)


	//   ....[0]....
.L_25:
        /*0070*/ 	.word	0x00000060


	//   ....[1]....
        /*0074*/ 	.word	0x00000070


	//   ....[2]....
        /*0078*/ 	.word	0x00000160


	//   ....[3]....
        /*007c*/ 	.word	0x000002e0


	//   ....[4]....
        /*0080*/ 	.word	0x00000320


	//   ....[5]....
        /*0084*/ 	.word	0x000003b0


	//   ....[6]....
        /*0088*/ 	.word	0x00000920


	//----- nvinfo : EIATTR_REG_RECONFIG
	.align		4
.L_26:
        /*008c*/ 	.byte	0x01, 0x54
	.zero		2


	//----- nvinfo : EIATTR_MBARRIER_INSTR_OFFSETS
	.align		4
        /*0090*/ 	.byte	0x04, 0x39
        /*0092*/ 	.short	(.L_28 - .L_27)


	//   ....[0]....
.L_27:
        /*0094*/ 	.word	0x00000260
        /*0098*/ 	.word	0x000000ff
        /*009c*/ 	.word	0x00000000
        /*00a0*/ 	.short	0x0100
        /*00a2*/ 	.byte	0x08
	.zero		1


	//   ....[1]....
        /*00a4*/ 	.word	0x00000270
        /*00a8*/ 	.word	0x000000ff
        /*00ac*/ 	.word	0x00000018
        /*00b0*/ 	.short	0x0100
        /*00b2*/ 	.byte	0x08
	.zero		1


	//   ....[2]....
        /*00b4*/ 	.word	0x00000280
        /*00b8*/ 	.word	0x000000ff
        /*00bc*/ 	.word	0x00000008
        /*00c0*/ 	.short	0x0100
        /*00c2*/ 	.byte	0x08
	.zero		1


	//   ....[3]....
        /*00c4*/ 	.word	0x00000290
        /*00c8*/ 	.word	0x000000ff
        /*00cc*/ 	.word	0x00000020
        /*00d0*/ 	.short	0x0100
        /*00d2*/ 	.byte	0x08
	.zero		1


	//   ....[4]....
        /*00d4*/ 	.word	0x000002a0
        /*00d8*/ 	.word	0x000000ff
        /*00dc*/ 	.word	0x00000010
        /*00e0*/ 	.short	0x0100
        /*00e2*/ 	.byte	0x08
	.zero		1


	//   ....[5]....
        /*00e4*/ 	.word	0x000002b0
        /*00e8*/ 	.word	0x000000ff
        /*00ec*/ 	.word	0x00000028
        /*00f0*/ 	.short	0x0100
        /*00f2*/ 	.byte	0x08
	.zero		1


	//   ....[6]....
        /*00f4*/ 	.word	0x000007e0
        /*00f8*/ 	.word	0x000000ff
        /*00fc*/ 	.word	0x00000060
        /*0100*/ 	.short	0x0100
        /*0102*/ 	.byte	0x08
	.zero		1


	//   ....[7]....
        /*0104*/ 	.word	0x00000880
        /*0108*/ 	.word	0x000000ff
        /*010c*/ 	.word	0x00000068
        /*0110*/ 	.short	0x0100
        /*0112*/ 	.byte	0x08
	.zero		1


	//   ....[8]....
        /*0114*/ 	.word	0x000008a0
        /*0118*/ 	.word	0x000000ff
        /*011c*/ 	.word	0x00000040
        /*0120*/ 	.short	0x0100
        /*0122*/ 	.byte	0x09
	.zero		1


	//   ....[9]....
        /*0124*/ 	.word	0x000008b0
        /*0128*/ 	.word	0x000000ff
        /*012c*/ 	.word	0x00000048
        /*0130*/ 	.short	0x0100
        /*0132*/ 	.byte	0x09
	.zero		1


	//   ....[10]....
        /*0134*/ 	.word	0x000008c0
        /*0138*/ 	.word	0x000000ff
        /*013c*/ 	.word	0x00000050
        /*0140*/ 	.short	0x0100
        /*0142*/ 	.byte	0x09
	.zero		1


	//   ....[11]....
        /*0144*/ 	.word	0x000008d0
        /*0148*/ 	.word	0x000000ff
        /*014c*/ 	.word	0x00000058
        /*0150*/ 	.short	0x0100
        /*0152*/ 	.byte	0x09
	.zero		1


	//   ....[12]....
        /*0154*/ 	.word	0x000016b0
        /*0158*/ 	.word	0x000000ff
        /*015c*/ 	.word	0xfffffff8
        /*0160*/ 	.short	0x010a
        /*0162*/ 	.byte	0x0c
	.zero		1


	//   ....[13]....
        /*0164*/ 	.word	0x00001b80
        /*0168*/ 	.word	0x000000ff
        /*016c*/ 	.word	0x00000000
        /*0170*/ 	.short	0x010a
        /*0172*/ 	.byte	0x08
	.zero		1


	//   ....[14]....
        /*0174*/ 	.word	0x00001be0
        /*0178*/ 	.word	0x000000ff
        /*017c*/ 	.word	0x00000000
        /*0180*/ 	.short	0x010a
        /*0182*/ 	.byte	0x08
	.zero		1


	//   ....[15]....
        /*0184*/ 	.word	0x00001ea0
        /*0188*/ 	.word	0x00000098
        /*018c*/ 	.word	0x00000000
        /*0190*/ 	.short	0x0101
        /*0192*/ 	.byte	0x3f
	.zero		1


	//   ....[16]....
        /*0194*/ 	.word	0x00002030
        /*0198*/ 	.word	0x00000016
        /*019c*/ 	.word	0x00000000
        /*01a0*/ 	.short	0x0101
        /*01a2*/ 	.byte	0x14
	.zero		1


	//   ....[17]....
        /*01a4*/ 	.word	0x00002080
        /*01a8*/ 	.word	0x000000ff
        /*01ac*/ 	.word	0x00000008
        /*01b0*/ 	.short	0x010a
        /*01b2*/ 	.byte	0x0c
	.zero		1


	//   ....[18]....
        /*01b4*/ 	.word	0x0000b4b0
        /*01b8*/ 	.word	0x00000004
        /*01bc*/ 	.word	0x00000000
        /*01c0*/ 	.short	0x0101
        /*01c2*/ 	.byte	0x14
	.zero		1


	//   ....[19]....
        /*01c4*/ 	.word	0x0000be00
        /*01c8*/ 	.word	0x00000014
        /*01cc*/ 	.word	0x00000018
        /*01d0*/ 	.short	0x010a
        /*01d2*/ 	.byte	0x3f
	.zero		1


	//   ....[20]....
        /*01d4*/ 	.word	0x0000c2c0
        /*01d8*/ 	.word	0x0000000a
        /*01dc*/ 	.word	0x00000068
        /*01e0*/ 	.short	0x0101
        /*01e2*/ 	.byte	0x3f
	.zero		1


	//   ....[21]....
        /*01e4*/ 	.word	0x0000ca30
        /*01e8*/ 	.word	0x00000007
        /*01ec*/ 	.word	0x00000000
        /*01f0*/ 	.short	0x010a
        /*01f2*/ 	.byte	0x3f
	.zero		1


	//   ....[22]....
        /*01f4*/ 	.word	0x0000cab0
        /*01f8*/ 	.word	0x00000006
        /*01fc*/ 	.word	0x00000000
        /*0200*/ 	.short	0x010a
        /*0202*/ 	.byte	0x3f
	.zero		1


	//   ....[23]....
        /*0204*/ 	.word	0x0000cb40
        /*0208*/ 	.word	0x00000003
        /*020c*/ 	.word	0x00000000
        /*0210*/ 	.short	0x010a
        /*0212*/ 	.byte	0x3f
	.zero		1


	//   ....[24]....
        /*0214*/ 	.word	0x0000cbb0
        /*0218*/ 	.word	0x00000016
        /*021c*/ 	.word	0xfffffff8
        /*0220*/ 	.short	0x010a
        /*0222*/ 	.byte	0x3f
	.zero		1


	//   ....[25]....
        /*0224*/ 	.word	0x0000cc10
        /*0228*/ 	.word	0x0000009a
        /*022c*/ 	.word	0x00000000
        /*0230*/ 	.short	0x010a
        /*0232*/ 	.byte	0x3f
	.zero		1


	//   ....[26]....
        /*0234*/ 	.word	0x0000cc70
        /*0238*/ 	.word	0x00000016
        /*023c*/ 	.word	0x00000008
        /*0240*/ 	.short	0x010a
        /*0242*/ 	.byte	0x3f
	.zero		1


	//   ....[27]....
        /*0244*/ 	.word	0x0000cd40
        /*0248*/ 	.word	0x00000014
        /*024c*/ 	.word	0x00000018
        /*0250*/ 	.short	0x010a
        /*0252*/ 	.byte	0x3f
	.zero		1


	//   ....[28]....
        /*0254*/ 	.word	0x0000ce20
        /*0258*/ 	.word	0x00000007
        /*025c*/ 	.word	0x00000000
        /*0260*/ 	.short	0x010a
        /*0262*/ 	.byte	0x3f
	.zero		1


	//   ....[29]....
        /*0264*/ 	.word	0x0000ce70
        /*0268*/ 	.word	0x00000006
        /*026c*/ 	.word	0x00000000
        /*0270*/ 	.short	0x010a
        /*0272*/ 	.byte	0x3f
	.zero		1


	//----- nvinfo : EIATTR_NUM_MBARRIERS
	.align		4
.L_28:
        /*0274*/ 	.byte	0x03, 0x38
        /*0276*/ 	.short	0x000c


	//----- nvinfo : EIATTR_EXIT_INSTR_OFFSETS
	.align		4
        /*0278*/ 	.byte	0x04, 0x1c
        /*027a*/ 	.short	(.L_30 - .L_29)


	//   ....[0]....
.L_29:
        /*027c*/ 	.word	0x00001370


	//   ....[1]....
        /*0280*/ 	.word	0x000013d0


	//   ....[2]....
        /*0284*/ 	.word	0x0000bac0


	//   ....[3]....
        /*0288*/ 	.word	0x0000baf0


	//   ....[4]....
        /*028c*/ 	.word	0x0000cb90


	//----- nvinfo : EIATTR_MAX_THREADS
	.align		4
.L_30:
        /*0290*/ 	.byte	0x04, 0x05
        /*0292*/ 	.short	(.L_32 - .L_31)
.L_31:
        /*0294*/ 	.word	0x00000180
        /*0298*/ 	.word	0x00000001
        /*029c*/ 	.word	0x00000001


	//----- nvinfo : EIATTR_CRS_STACK_SIZE
	.align		4
.L_32:
        /*02a0*/ 	.byte	0x04, 0x1e
        /*02a2*/ 	.short	(.L_34 - .L_33)
.L_33:
        /*02a4*/ 	.word	0x00000000


	//----- nvinfo : EIATTR_CBANK_PARAM_SIZE
	.align		4
.L_34:
        /*02a8*/ 	.byte	0x03, 0x19
        /*02aa*/ 	.short	0x0570


	//----- nvinfo : EIATTR_PARAM_CBANK
	.align		4
        /*02ac*/ 	.byte	0x04, 0x0a
        /*02ae*/ 	.short	(.L_36 - .L_35)
	.align		4
.L_35:
        /*02b0*/ 	.word	index@(.nv.constant0._ZN7cutlass13device_kernelINS_4gemm6kernel13GemmUniversalIN4cute5tupleIJiiiiEEENS1_10collective13CollectiveMmaINS1_40MainloopSm90TmaGmmaWarpSpecializedSparseILi3ENS5_IJNS4_1CILi2EEENSA_ILi1EEESC_EEENS1_32KernelTmaWarpSpecializedPingpongEEENS5_IJNSA_ILi64EEENSA_ILi256EEENSA_ILi128EEEEEENS_6half_tENS5_IJNS4_6LayoutINS5_IJiNS5_IJSB_iEEEiEEENS5_IJlNS5_IJSC_SB_EEElEEEEENSL_INS5_IJNS5_IJNS5_IJNSA_ILi8EEESB_NSA_ILi4EEEEEEiEEENS5_IJNS5_IJNSA_ILi16EEESB_SS_EEEiEEEiEEENS5_IJNS5_IJNS5_IJSI_SV_NSA_ILi2048EEEEEENSA_ILi8192EEEEEENS5_IJNS5_IJSC_NSA_ILi1024EEENSA_ILi32EEEEEElEEElEEEEEEEESK_NS5_IJlSC_lEEENS4_8TiledMMAINS4_8MMA_AtomIJNS4_4SM904GMMA6SPARSE27GMMA_64x256x32_F32F16F16_SSILNS1E_5MajorE0ELS1H_0ELNS1E_7ScaleInE1ELS1I_1ELNS1E_9SparseSelE0EEEEEENSL_INS5_IJSC_SC_SC_EEENS5_IJNSA_ILi0EEES1N_S1N_EEEEENS5_IJNS4_10UnderscoreES1Q_S1Q_EEEEENS4_13SM90_TMA_LOADENS4_14ComposedLayoutINS4_7SwizzleILi3ELi4ELi3EEENS4_25smem_sparse_ptr_flag_bitsILi2ELi16EEENSL_INS5_IJNS5_IJSC_SR_EEENS5_IJSB_SG_EEEEEENS5_IJNS5_IJS1N_SI_EEESO_EEEEEEEvNS4_8identityENS4_23SM90_TMA_LOAD_MULTICASTENS1U_IS1W_NS4_18smem_ptr_flag_bitsILi16EEENSL_INS5_IJSR_SG_EEENS5_IJSG_SC_EEEEEEEvS26_EENS_8epilogue10collective6detail29Sm90TmaWarpSpecializedAdapterINS2G_15DefaultEpilogueIfNS5_IJSC_llEEES2K_NS2F_6thread17LinearCombinationIfLi1EffLNS2L_9ScaleType4KindE0ELNS_15FloatRoundStyleE2EfEENS1_15EpilogueDefaultEEEEEvvEEEEvNT_6ParamsE)
        /*02b4*/ 	.short	0x0210
        /*02b6*/ 	.short	0x0570


	//----- nvinfo : EIATTR_SW_WAR
	.align		4
.L_36:
        /*02b8*/ 	.byte	0x04, 0x36
        /*02ba*/ 	.short	(.L_38 - .L_37)
.L_37:
        /*02bc*/ 	.word	0x00000008
.L_38:


//--------------------- .nv.callgraph             --------------------------
	.section	.nv.callgraph,"",@"SHT_CUDA_CALLGRAPH"
	.align	4
	.sectionentsize	8
	.align		4
        /*0000*/ 	.word	0x00000000
	.align		4
        /*0004*/ 	.word	0xffffffff
	.align		4
        /*0008*/ 	.word	0x00000000
	.align		4
        /*000c*/ 	.word	0xfffffffe
	.align		4
        /*0010*/ 	.word	0x00000000
	.align		4
        /*0014*/ 	.word	0xfffffffd
	.align		4
        /*0018*/ 	.word	0x00000000
	.align		4
        /*001c*/ 	.word	0xfffffffc


//--------------------- .nv.constant4             --------------------------
	.section	.nv.constant4,"a",@progbits
	.align	8
	.align		8
.nv.constant4:
        /*0000*/ 	.dword	_ZN39_INTERNAL_0667dcb6_4_k_cu_19674255_27304cuda3std3__45__cpo5beginE
	.align		8
        /*0008*/ 	.dword	_ZN39_INTERNAL_0667dcb6_4_k_cu_19674255_27304cuda3std3__45__cpo3endE
	.align		8
        /*0010*/ 	.dword	_ZN39_INTERNAL_0667dcb6_4_k_cu_19674255_27304cuda3std3__45__cpo6cbeginE
	.align		8
        /*0018*/ 	.dword	_ZN39_INTERNAL_0667dcb6_4_k_cu_19674255_27304cuda3std3__45__cpo4cendE
	.align		8
        /*0020*/ 	.dword	_ZN39_INTERNAL_0667dcb6_4_k_cu_19674255_27304cuda3std3__441_GLOBAL__N__0667dcb6_4_k_cu_19674255_27306ignoreE
	.align		8
        /*0028*/ 	.dword	_ZN39_INTERNAL_0667dcb6_4_k_cu_19674255_27304cuda3std3__419piecewise_constructE
	.align		8
        /*0030*/ 	.dword	_ZN39_INTERNAL_0667dcb6_4_k_cu_19674255_27304cuda3std3__48in_placeE
	.align		8
        /*0038*/ 	.dword	_ZN39_INTERNAL_0667dcb6_4_k_cu_19674255_27304cuda3std6ranges3__45__cpo4swapE
	.align		8
        /*0040*/ 	.dword	_ZN39_INTERNAL_0667dcb6_4_k_cu_19674255_27304cuda3std6ranges3__45__cpo9iter_moveE
	.align		8
        /*0048*/ 	.dword	_ZN39_INTERNAL_0667dcb6_4_k_cu_19674255_27304cute7productE
	.align		8
        /*0050*/ 	.dword	_ZN39_INTERNAL_0667dcb6_4_k_cu_19674255_27304cute1_E


//--------------------- .text._ZN7cutlass13device_kernelINS_4gemm6kernel13GemmUniversalIN4cute5tupleIJiiiiEEENS1_10collective13CollectiveMmaINS1_40MainloopSm90TmaGmmaWarpSpecializedSparseILi3ENS5_IJNS4_1CILi2EEENSA_ILi1EEESC_EEENS1_32KernelTmaWarpSpecializedPingpongEEENS5_IJNSA_ILi64EEENSA_ILi256EEENSA_ILi128EEEEEENS_6half_tENS5_IJNS4_6LayoutINS5_IJiNS5_IJSB_iEEEiEEENS5_IJlNS5_IJSC_SB_EEElEEEEENSL_INS5_IJNS5_IJNS5_IJNSA_ILi8EEESB_NSA_ILi4EEEEEEiEEENS5_IJNS5_IJNSA_ILi16EEESB_SS_EEEiEEEiEEENS5_IJNS5_IJNS5_IJSI_SV_NSA_ILi2048EEEEEENSA_ILi8192EEEEEENS5_IJNS5_IJSC_NSA_ILi1024EEENSA_ILi32EEEEEElEEElEEEEEEEESK_NS5_IJlSC_lEEENS4_8TiledMMAINS4_8MMA_AtomIJNS4_4SM904GMMA6SPARSE27GMMA_64x256x32_F32F16F16_SSILNS1E_5MajorE0ELS1H_0ELNS1E_7ScaleInE1ELS1I_1ELNS1E_9SparseSelE0EEEEEENSL_INS5_IJSC_SC_SC_EEENS5_IJNSA_ILi0EEES1N_S1N_EEEEENS5_IJNS4_10UnderscoreES1Q_S1Q_EEEEENS4_13SM90_TMA_LOADENS4_14ComposedLayoutINS4_7SwizzleILi3ELi4ELi3EEENS4_25smem_sparse_ptr_flag_bitsILi2ELi16EEENSL_INS5_IJNS5_IJSC_SR_EEENS5_IJSB_SG_EEEEEENS5_IJNS5_IJS1N_SI_EEESO_EEEEEEEvNS4_8identityENS4_23SM90_TMA_LOAD_MULTICASTENS1U_IS1W_NS4_18smem_ptr_flag_bitsILi16EEENSL_INS5_IJSR_SG_EEENS5_IJSG_SC_EEEEEEEvS26_EENS_8epilogue10collective6detail29Sm90TmaWarpSpecializedAdapterINS2G_15DefaultEpilogueIfNS5_IJSC_llEEES2K_NS2F_6thread17LinearCombinationIfLi1EffLNS2L_9ScaleType4KindE0ELNS_15FloatRoundStyleE2EfEENS1_15EpilogueDefaultEEEEEvvEEEEvNT_6ParamsE --------------------------
	.section	.text._ZN7cutlass13device_kernelINS_4gemm6kernel13GemmUniversalIN4cute5tupleIJiiiiEEENS1_10collective13CollectiveMmaINS1_40MainloopSm90TmaGmmaWarpSpecializedSparseILi3ENS5_IJNS4_1CILi2EEENSA_ILi1EEESC_EEENS1_32KernelTmaWarpSpecializedPingpongEEENS5_IJNSA_ILi64EEENSA_ILi256EEENSA_ILi128EEEEEENS_6half_tENS5_IJNS4_6LayoutINS5_IJiNS5_IJSB_iEEEiEEENS5_IJlNS5_IJSC_SB_EEElEEEEENSL_INS5_IJNS5_IJNS5_IJNSA_ILi8EEESB_NSA_ILi4EEEEEEiEEENS5_IJNS5_IJNSA_ILi16EEESB_SS_EEEiEEEiEEENS5_IJNS5_IJNS5_IJSI_SV_NSA_ILi2048EEEEEENSA_ILi8192EEEEEENS5_IJNS5_IJSC_NSA_ILi1024EEENSA_ILi32EEEEEElEEElEEEEEEEESK_NS5_IJlSC_lEEENS4_8TiledMMAINS4_8MMA_AtomIJNS4_4SM904GMMA6SPARSE27GMMA_64x256x32_F32F16F16_SSILNS1E_5MajorE0ELS1H_0ELNS1E_7ScaleInE1ELS1I_1ELNS1E_9SparseSelE0EEEEEENSL_INS5_IJSC_SC_SC_EEENS5_IJNSA_ILi0EEES1N_S1N_EEEEENS5_IJNS4_10UnderscoreES1Q_S1Q_EEEEENS4_13SM90_TMA_LOADENS4_14ComposedLayoutINS4_7SwizzleILi3ELi4ELi3EEENS4_25smem_sparse_ptr_flag_bitsILi2ELi16EEENSL_INS5_IJNS5_IJSC_SR_EEENS5_IJSB_SG_EEEEEENS5_IJNS5_IJS1N_SI_EEESO_EEEEEEEvNS4_8identityENS4_23SM90_TMA_LOAD_MULTICASTENS1U_IS1W_NS4_18smem_ptr_flag_bitsILi16EEENSL_INS5_IJSR_SG_EEENS5_IJSG_SC_EEEEEEEvS26_EENS_8epilogue10collective6detail29Sm90TmaWarpSpecializedAdapterINS2G_15DefaultEpilogueIfNS5_IJSC_llEEES2K_NS2F_6thread17LinearCombinationIfLi1EffLNS2L_9ScaleType4KindE0ELNS_15FloatRoundStyleE2EfEENS1_15EpilogueDefaultEEEEEvvEEEEvNT_6ParamsE,"ax",@progbits
	.align	128
.text._ZN7cutlass13device_kernelINS_4gemm6kernel13GemmUniversalIN4cute5tupleIJiiiiEEENS1_10collective13CollectiveMmaINS1_40MainloopSm90TmaGmmaWarpSpecializedSparseILi3ENS5_IJNS4_1CILi2EEENSA_ILi1EEESC_EEENS1_32KernelTmaWarpSpecializedPingpongEEENS5_IJNSA_ILi64EEENSA_ILi256EEENSA_ILi128EEEEEENS_6half_tENS5_IJNS4_6LayoutINS5_IJiNS5_IJSB_iEEEiEEENS5_IJlNS5_IJSC_SB_EEElEEEEENSL_INS5_IJNS5_IJNS5_IJNSA_ILi8EEESB_NSA_ILi4EEEEEEiEEENS5_IJNS5_IJNSA_ILi16EEESB_SS_EEEiEEEiEEENS5_IJNS5_IJNS5_IJSI_SV_NSA_ILi2048EEEEEENSA_ILi8192EEEEEENS5_IJNS5_IJSC_NSA_ILi1024EEENSA_ILi32EEEEEElEEElEEEEEEEESK_NS5_IJlSC_lEEENS4_8TiledMMAINS4_8MMA_AtomIJNS4_4SM904GMMA6SPARSE27GMMA_64x256x32_F32F16F16_SSILNS1E_5MajorE0ELS1H_0ELNS1E_7ScaleInE1ELS1I_1ELNS1E_9SparseSelE0EEEEEENSL_INS5_IJSC_SC_SC_EEENS5_IJNSA_ILi0EEES1N_S1N_EEEEENS5_IJNS4_10UnderscoreES1Q_S1Q_EEEEENS4_13SM90_TMA_LOADENS4_14ComposedLayoutINS4_7SwizzleILi3ELi4ELi3EEENS4_25smem_sparse_ptr_flag_bitsILi2ELi16EEENSL_INS5_IJNS5_IJSC_SR_EEENS5_IJSB_SG_EEEEEENS5_IJNS5_IJS1N_SI_EEESO_EEEEEEEvNS4_8identityENS4_23SM90_TMA_LOAD_MULTICASTENS1U_IS1W_NS4_18smem_ptr_flag_bitsILi16EEENSL_INS5_IJSR_SG_EEENS5_IJSG_SC_EEEEEEEvS26_EENS_8epilogue10collective6detail29Sm90TmaWarpSpecializedAdapterINS2G_15DefaultEpilogueIfNS5_IJSC_llEEES2K_NS2F_6thread17LinearCombinationIfLi1EffLNS2L_9ScaleType4KindE0ELNS_15FloatRoundStyleE2EfEENS1_15EpilogueDefaultEEEEEvvEEEEvNT_6ParamsE:
        .type           _ZN7cutlass13device_kernelINS_4gemm6kernel13GemmUniversalIN4cute5tupleIJiiiiEEENS1_10collective13CollectiveMmaINS1_40MainloopSm90TmaGmmaWarpSpecializedSparseILi3ENS5_IJNS4_1CILi2EEENSA_ILi1EEESC_EEENS1_32KernelTmaWarpSpecializedPingpongEEENS5_IJNSA_ILi64EEENSA_ILi256EEENSA_ILi128EEEEEENS_6half_tENS5_IJNS4_6LayoutINS5_IJiNS5_IJSB_iEEEiEEENS5_IJlNS5_IJSC_SB_EEElEEEEENSL_INS5_IJNS5_IJNS5_IJNSA_ILi8EEESB_NSA_ILi4EEEEEEiEEENS5_IJNS5_IJNSA_ILi16EEESB_SS_EEEiEEEiEEENS5_IJNS5_IJNS5_IJSI_SV_NSA_ILi2048EEEEEENSA_ILi8192EEEEEENS5_IJNS5_IJSC_NSA_ILi1024EEENSA_ILi32EEEEEElEEElEEEEEEEESK_NS5_IJlSC_lEEENS4_8TiledMMAINS4_8MMA_AtomIJNS4_4SM904GMMA6SPARSE27GMMA_64x256x32_F32F16F16_SSILNS1E_5MajorE0ELS1H_0ELNS1E_7ScaleInE1ELS1I_1ELNS1E_9SparseSelE0EEEEEENSL_INS5_IJSC_SC_SC_EEENS5_IJNSA_ILi0EEES1N_S1N_EEEEENS5_IJNS4_10UnderscoreES1Q_S1Q_EEEEENS4_13SM90_TMA_LOADENS4_14ComposedLayoutINS4_7SwizzleILi3ELi4ELi3EEENS4_25smem_sparse_ptr_flag_bitsILi2ELi16EEENSL_INS5_IJNS5_IJSC_SR_EEENS5_IJSB_SG_EEEEEENS5_IJNS5_IJS1N_SI_EEESO_EEEEEEEvNS4_8identityENS4_23SM90_TMA_LOAD_MULTICASTENS1U_IS1W_NS4_18smem_ptr_flag_bitsILi16EEENSL_INS5_IJSR_SG_EEENS5_IJSG_SC_EEEEEEEvS26_EENS_8epilogue10collective6detail29Sm90TmaWarpSpecializedAdapterINS2G_15DefaultEpilogueIfNS5_IJSC_llEEES2K_NS2F_6thread17LinearCombinationIfLi1EffLNS2L_9ScaleType4KindE0ELNS_15FloatRoundStyleE2EfEENS1_15EpilogueDefaultEEEEEvvEEEEvNT_6ParamsE,@function
        .size           _ZN7cutlass13device_kernelINS_4gemm6kernel13GemmUniversalIN4cute5tupleIJiiiiEEENS1_10collective13CollectiveMmaINS1_40MainloopSm90TmaGmmaWarpSpecializedSparseILi3ENS5_IJNS4_1CILi2EEENSA_ILi1EEESC_EEENS1_32KernelTmaWarpSpecializedPingpongEEENS5_IJNSA_ILi64EEENSA_ILi256EEENSA_ILi128EEEEEENS_6half_tENS5_IJNS4_6LayoutINS5_IJiNS5_IJSB_iEEEiEEENS5_IJlNS5_IJSC_SB_EEElEEEEENSL_INS5_IJNS5_IJNS5_IJNSA_ILi8EEESB_NSA_ILi4EEEEEEiEEENS5_IJNS5_IJNSA_ILi16EEESB_SS_EEEiEEEiEEENS5_IJNS5_IJNS5_IJSI_SV_NSA_ILi2048EEEEEENSA_ILi8192EEEEEENS5_IJNS5_IJSC_NSA_ILi1024EEENSA_ILi32EEEEEElEEElEEEEEEEESK_NS5_IJlSC_lEEENS4_8TiledMMAINS4_8MMA_AtomIJNS4_4SM904GMMA6SPARSE27GMMA_64x256x32_F32F16F16_SSILNS1E_5MajorE0ELS1H_0ELNS1E_7ScaleInE1ELS1I_1ELNS1E_9SparseSelE0EEEEEENSL_INS5_IJSC_SC_SC_EEENS5_IJNSA_ILi0EEES1N_S1N_EEEEENS5_IJNS4_10UnderscoreES1Q_S1Q_EEEEENS4_13SM90_TMA_LOADENS4_14ComposedLayoutINS4_7SwizzleILi3ELi4ELi3EEENS4_25smem_sparse_ptr_flag_bitsILi2ELi16EEENSL_INS5_IJNS5_IJSC_SR_EEENS5_IJSB_SG_EEEEEENS5_IJNS5_IJS1N_SI_EEESO_EEEEEEEvNS4_8identityENS4_23SM90_TMA_LOAD_MULTICASTENS1U_IS1W_NS4_18smem_ptr_flag_bitsILi16EEENSL_INS5_IJSR_SG_EEENS5_IJSG_SC_EEEEEEEvS26_EENS_8epilogue10collective6detail29Sm90TmaWarpSpecializedAdapterINS2G_15DefaultEpilogueIfNS5_IJSC_llEEES2K_NS2F_6thread17LinearCombinationIfLi1EffLNS2L_9ScaleType4KindE0ELNS_15FloatRoundStyleE2EfEENS1_15EpilogueDefaultEEEEEvvEEEEvNT_6ParamsE,(.L_x_318 - _ZN7cutlass13device_kernelINS_4gemm6kernel13GemmUniversalIN4cute5tupleIJiiiiEEENS1_10collective13CollectiveMmaINS1_40MainloopSm90TmaGmmaWarpSpecializedSparseILi3ENS5_IJNS4_1CILi2EEENSA_ILi1EEESC_EEENS1_32KernelTmaWarpSpecializedPingpongEEENS5_IJNSA_ILi64EEENSA_ILi256EEENSA_ILi128EEEEEENS_6half_tENS5_IJNS4_6LayoutINS5_IJiNS5_IJSB_iEEEiEEENS5_IJlNS5_IJSC_SB_EEElEEEEENSL_INS5_IJNS5_IJNS5_IJNSA_ILi8EEESB_NSA_ILi4EEEEEEiEEENS5_IJNS5_IJNSA_ILi16EEESB_SS_EEEiEEEiEEENS5_IJNS5_IJNS5_IJSI_SV_NSA_ILi2048EEEEEENSA_ILi8192EEEEEENS5_IJNS5_IJSC_NSA_ILi1024EEENSA_ILi32EEEEEElEEElEEEEEEEESK_NS5_IJlSC_lEEENS4_8TiledMMAINS4_8MMA_AtomIJNS4_4SM904GMMA6SPARSE27GMMA_64x256x32_F32F16F16_SSILNS1E_5MajorE0ELS1H_0ELNS1E_7ScaleInE1ELS1I_1ELNS1E_9SparseSelE0EEEEEENSL_INS5_IJSC_SC_SC_EEENS5_IJNSA_ILi0EEES1N_S1N_EEEEENS5_IJNS4_10UnderscoreES1Q_S1Q_EEEEENS4_13SM90_TMA_LOADENS4_14ComposedLayoutINS4_7SwizzleILi3ELi4ELi3EEENS4_25smem_sparse_ptr_flag_bitsILi2ELi16EEENSL_INS5_IJNS5_IJSC_SR_EEENS5_IJSB_SG_EEEEEENS5_IJNS5_IJS1N_SI_EEESO_EEEEEEEvNS4_8identityENS4_23SM90_TMA_LOAD_MULTICASTENS1U_IS1W_NS4_18smem_ptr_flag_bitsILi16EEENSL_INS5_IJSR_SG_EEENS5_IJSG_SC_EEEEEEEvS26_EENS_8epilogue10collective6detail29Sm90TmaWarpSpecializedAdapterINS2G_15DefaultEpilogueIfNS5_IJSC_llEEES2K_NS2F_6thread17LinearCombinationIfLi1EffLNS2L_9ScaleType4KindE0ELNS_15FloatRoundStyleE2EfEENS1_15EpilogueDefaultEEEEEvvEEEEvNT_6ParamsE)
        .other          _ZN7cutlass13device_kernelINS_4gemm6kernel13GemmUniversalIN4cute5tupleIJiiiiEEENS1_10collective13CollectiveMmaINS1_40MainloopSm90TmaGmmaWarpSpecializedSparseILi3ENS5_IJNS4_1CILi2EEENSA_ILi1EEESC_EEENS1_32KernelTmaWarpSpecializedPingpongEEENS5_IJNSA_ILi64EEENSA_ILi256EEENSA_ILi128EEEEEENS_6half_tENS5_IJNS4_6LayoutINS5_IJiNS5_IJSB_iEEEiEEENS5_IJlNS5_IJSC_SB_EEElEEEEENSL_INS5_IJNS5_IJNS5_IJNSA_ILi8EEESB_NSA_ILi4EEEEEEiEEENS5_IJNS5_IJNSA_ILi16EEESB_SS_EEEiEEEiEEENS5_IJNS5_IJNS5_IJSI_SV_NSA_ILi2048EEEEEENSA_ILi8192EEEEEENS5_IJNS5_IJSC_NSA_ILi1024EEENSA_ILi32EEEEEElEEElEEEEEEEESK_NS5_IJlSC_lEEENS4_8TiledMMAINS4_8MMA_AtomIJNS4_4SM904GMMA6SPARSE27GMMA_64x256x32_F32F16F16_SSILNS1E_5MajorE0ELS1H_0ELNS1E_7ScaleInE1ELS1I_1ELNS1E_9SparseSelE0EEEEEENSL_INS5_IJSC_SC_SC_EEENS5_IJNSA_ILi0EEES1N_S1N_EEEEENS5_IJNS4_10UnderscoreES1Q_S1Q_EEEEENS4_13SM90_TMA_LOADENS4_14ComposedLayoutINS4_7SwizzleILi3ELi4ELi3EEENS4_25smem_sparse_ptr_flag_bitsILi2ELi16EEENSL_INS5_IJNS5_IJSC_SR_EEENS5_IJSB_SG_EEEEEENS5_IJNS5_IJS1N_SI_EEESO_EEEEEEEvNS4_8identityENS4_23SM90_TMA_LOAD_MULTICASTENS1U_IS1W_NS4_18smem_ptr_flag_bitsILi16EEENSL_INS5_IJSR_SG_EEENS5_IJSG_SC_EEEEEEEvS26_EENS_8epilogue10collective6detail29Sm90TmaWarpSpecializedAdapterINS2G_15DefaultEpilogueIfNS5_IJSC_llEEES2K_NS2F_6thread17LinearCombinationIfLi1EffLNS2L_9ScaleType4KindE0ELNS_15FloatRoundStyleE2EfEENS1_15EpilogueDefaultEEEEEvvEEEEvNT_6ParamsE,@"STO_CUDA_ENTRY STV_DEFAULT"
_ZN7cutlass13device_kernelINS_4gemm6kernel13GemmUniversalIN4cute5tupleIJiiiiEEENS1_10collective13CollectiveMmaINS1_40MainloopSm90TmaGmmaWarpSpecializedSparseILi3ENS5_IJNS4_1CILi2EEENSA_ILi1EEESC_EEENS1_32KernelTmaWarpSpecializedPingpongEEENS5_IJNSA_ILi64EEENSA_ILi256EEENSA_ILi128EEEEEENS_6half_tENS5_IJNS4_6LayoutINS5_IJiNS5_IJSB_iEEEiEEENS5_IJlNS5_IJSC_SB_EEElEEEEENSL_INS5_IJNS5_IJNS5_IJNSA_ILi8EEESB_NSA_ILi4EEEEEEiEEENS5_IJNS5_IJNSA_ILi16EEESB_SS_EEEiEEEiEEENS5_IJNS5_IJNS5_IJSI_SV_NSA_ILi2048EEEEEENSA_ILi8192EEEEEENS5_IJNS5_IJSC_NSA_ILi1024EEENSA_ILi32EEEEEElEEElEEEEEEEESK_NS5_IJlSC_lEEENS4_8TiledMMAINS4_8MMA_AtomIJNS4_4SM904GMMA6SPARSE27GMMA_64x256x32_F32F16F16_SSILNS1E_5MajorE0ELS1H_0ELNS1E_7ScaleInE1ELS1I_1ELNS1E_9SparseSelE0EEEEEENSL_INS5_IJSC_SC_SC_EEENS5_IJNSA_ILi0EEES1N_S1N_EEEEENS5_IJNS4_10UnderscoreES1Q_S1Q_EEEEENS4_13SM90_TMA_LOADENS4_14ComposedLayoutINS4_7SwizzleILi3ELi4ELi3EEENS4_25smem_sparse_ptr_flag_bitsILi2ELi16EEENSL_INS5_IJNS5_IJSC_SR_EEENS5_IJSB_SG_EEEEEENS5_IJNS5_IJS1N_SI_EEESO_EEEEEEEvNS4_8identityENS4_23SM90_TMA_LOAD_MULTICASTENS1U_IS1W_NS4_18smem_ptr_flag_bitsILi16EEENSL_INS5_IJSR_SG_EEENS5_IJSG_SC_EEEEEEEvS26_EENS_8epilogue10collective6detail29Sm90TmaWarpSpecializedAdapterINS2G_15DefaultEpilogueIfNS5_IJSC_llEEES2K_NS2F_6thread17LinearCombinationIfLi1EffLNS2L_9ScaleType4KindE0ELNS_15FloatRoundStyleE2EfEENS1_15EpilogueDefaultEEEEEvvEEEEvNT_6ParamsE:
[----:B------:R-:W-:Y:S01]  /*0000*/  LDC R1, c[0x0][0x28] ;  /* 0x00000a00ff017b82 */ /* 0x000fe20000000800 */
[----:B------:R-:W0:Y:S01]  /*0010*/  S2R R14, SR_TID.X ;  /* 0x00000000000e7919 */ /* 0x000e220000002100 */
[----:B------:R-:W-:Y:S01]  /*0020*/  ELECT P0, URZ, PT ;  /* 0x00000000003f782f */ /* 0x000fe20003800000 */
[----:B------:R-:W-:Y:S01]  /*0030*/  BSSY B0, `(.L_x_0) ;  /* 0x0000012000007945 */ /* 0x000fe20003800000 */
[--C-:B0-----:R-:W-:Y:S02]  /*0040*/  SHF.R.U32.HI R0, RZ, 0x5, R14.reuse ;  /* 0x00000005ff007819 */ /* 0x101fe4000001160e */
[----:B------:R-:W-:-:S03]  /*0050*/  SHF.R.U32.HI R4, RZ, 0x7, R14 ;  /* 0x00000007ff047819 */ /* 0x000fc6000001160e */
[----:B------:R-:W0:Y:S04]  /*0060*/  SHFL.IDX PT, R2, R0, RZ, 0x1f ;  /* 0x00001fff00027589 */ /* 0x000e2800000e0000 */
[----:B------:R1:W2:Y:S01]  /*0070*/  SHFL.IDX PT, R5, R4, RZ, 0x1f ;  /* 0x00001fff04057589 */ /* 0x0002a200000e0000 */
[----:B0-----:R-:W-:-:S13]  /*0080*/  ISETP.NE.OR P0, PT, R2, RZ, !P0 ;  /* 0x000000ff0200720c */ /* 0x001fda0004705670 */
[----:B-12---:R-:W-:Y:S05]  /*0090*/  @P0 BRA `(.L_x_1) ;  /* 0x00000000002c0947 */ /* 0x006fea0003800000 */
[----:B------:R-:W-:Y:S02]  /*00a0*/  ULDC.64 UR4, c[0x0][0x198] ;  /* 0x0000660000047ab9 */ /* 0x000fe40000000a00 */
[----:B------:R-:W-:Y:S02]  /*00b0*/  UIADD3 UR6, UP0, UR4, 0xf0, URZ ;  /* 0x000000f004067890 */ /* 0x000fe4000ff1e03f */
[----:B------:R-:W-:Y:S02]  /*00c0*/  UIADD3 UR8, UP1, UR4, 0x1f0, URZ ;  /* 0x000001f004087890 */ /* 0x000fe4000ff3e03f */
[----:B------:R-:W-:Y:S02]  /*00d0*/  UIADD3 UR4, UP2, UR4, 0x2f0, URZ ;  /* 0x000002f004047890 */ /* 0x000fe4000ff5e03f */
[----:B------:R-:W-:Y:S02]  /*00e0*/  UIADD3.X UR7, URZ, UR5, URZ, UP0, !UPT ;  /* 0x000000053f077290 */ /* 0x000fe400087fe43f */
[----:B------:R-:W-:-:S02]  /*00f0*/  UIADD3.X UR9, URZ, UR5, URZ, UP1, !UPT ;  /* 0x000000053f097290 */ /* 0x000fc40008ffe43f */
[----:B------:R-:W-:-:S05]  /*0100*/  UIADD3.X UR5, URZ, UR5, URZ, UP2, !UPT ;  /* 0x000000053f057290 */ /* 0x000fca00097fe43f */
[----:B------:R0:W-:Y:S02]  /*0110*/  UTMACCTL.PF [UR6] ;  /* 0x00000000060079b9 */ /* 0x0001e40008040000 */
[----:B------:R0:W-:Y:S02]  /*0120*/  UTMACCTL.PF [UR8] ;  /* 0x00000000080079b9 */ /* 0x0001e40008040000 */
[----:B------:R0:W-:Y:S02]  /*0130*/  UTMACCTL.PF [UR4] ;  /* 0x00000000040079b9 */ /* 0x0001e40008040000 */
[----:B0-----:R-:W-:Y:S01]  /*0140*/  NOP ;  /* 0x0000000000007918 */ /* 0x001fe20000000000 */
.L_x_1:
[----:B------:R-:W-:Y:S05]  /*0150*/  BSYNC B0 ;  /* 0x0000000000007941 */ /* 0x000fea0003800000 */
.L_x_0:
[----:B------:R-:W0:Y:S02]  /*0160*/  SHFL.IDX PT, R6, R0, RZ, 0x1f ;  /* 0x00001fff00067589 */ /* 0x000e2400000e0000 */
[----:B0-----:R-:W-:-:S13]  /*0170*/  ISETP.NE.AND P0, PT, R6, RZ, PT ;  /* 0x000000ff0600720c */ /* 0x001fda0003f05270 */
[----:B------:R-:W-:Y:S05]  /*0180*/  @P0 BRA `(.L_x_2) ;  /* 0x0000000000500947 */ /* 0x000fea0003800000 */
[----:B------:R-:W0:Y:S01]  /*0190*/  S2UR UR8, SR_CgaCtaId ;  /* 0x00000000000879c3 */ /* 0x000e220000008800 */
[----:B------:R-:W-:Y:S01]  /*01a0*/  UMOV UR4, 0x400 ;  /* 0x0000040000047882 */ /* 0x000fe20000000000 */
[----:B------:R-:W-:Y:S01]  /*01b0*/  UMOV UR5, 0x1 ;  /* 0x0000000100057882 */ /* 0x000fe20000000000 */
[----:B------:R-:W-:Y:S01]  /*01c0*/  UMOV UR6, 0x2 ;  /* 0x0000000200067882 */ /* 0x000fe20000000000 */
[----:B------:R-:W-:Y:S01]  /*01d0*/  ELECT P0, URZ, PT ;  /* 0x00000000003f782f */ /* 0x000fe20003800000 */
[----:B------:R-:W-:-:S04]  /*01e0*/  UIADD3 UR6, -UR6, 0x100000, URZ ;  /* 0x0010000006067890 */ /* 0x000fc8000fffe13f */
[----:B------:R-:W-:Y:S02]  /*01f0*/  USHF.L.U32 UR7, UR6, 0xb, URZ ;  /* 0x0000000b06077899 */ /* 0x000fe4000800063f */
[----:B------:R-:W-:Y:S02]  /*0200*/  USHF.L.U32 UR6, UR6, 0x1, URZ ;  /* 0x0000000106067899 */ /* 0x000fe4000800063f */
[----:B0-----:R-:W-:Y:S02]  /*0210*/  ULEA UR8, UR8, UR4, 0x18 ;  /* 0x0000000408087291 */ /* 0x001fe4000f8ec03f */
[----:B------:R-:W-:-:S04]  /*0220*/  UIADD3 UR4, -UR5, 0x100000, URZ ;  /* 0x0010000005047890 */ /* 0x000fc8000fffe13f */
[----:B------:R-:W-:Y:S02]  /*0230*/  USHF.L.U32 UR5, UR4, 0xb, URZ ;  /* 0x0000000b04057899 */ /* 0x000fe4000800063f */
[----:B------:R-:W-:Y:S01]  /*0240*/  USHF.L.U32 UR4, UR4, 0x1, URZ ;  /* 0x0000000104047899 */ /* 0x000fe2000800063f */
[----:B------:R-:W0:Y:S11]  /*0250*/  FENCE.VIEW.ASYNC.S ;  /* 0x00000000000073c6 */ /* 0x000e360000000000 */
[----:B0-----:R0:W1:Y:S01]  /*0260*/  SYNCS.EXCH.64 URZ, [UR8], UR4 ;  /* 0x00000004083f75b2 */ /* 0x0010620008000100 */
[----:B------:R0:W2:Y:S01]  /*0270*/  SYNCS.EXCH.64 URZ, [UR8+0x18], UR6 ;  /* 0x00001806083f75b2 */ /* 0x0000a20008000100 */
[----:B------:R0:W3:Y:S01]  /*0280*/  SYNCS.EXCH.64 URZ, [UR8+0x8], UR4 ;  /* 0x00000804083f75b2 */ /* 0x0000e20008000100 */
[----:B------:R0:W4:Y:S01]  /*0290*/  SYNCS.EXCH.64 URZ, [UR8+0x20], UR6 ;  /* 0x00002006083f75b2 */ /* 0x0001220008000100 */
[----:B------:R0:W0:Y:S01]  /*02a0*/  SYNCS.EXCH.64 URZ, [UR8+0x10], UR4 ;  /* 0x00001004083f75b2 */ /* 0x0000220008000100 */
[----:B------:R0:W0:Y:S01]  /*02b0*/  SYNCS.EXCH.64 URZ, [UR8+0x28], UR6 ;  /* 0x00002806083f75b2 */ /* 0x0000220008000100 */
[----:B------:R-:W-:Y:S01]  /*02c0*/  NOP ;  /* 0x0000000000007918 */ /* 0x000fe20000000000 */
.L_x_2:
[----:B------:R-:W-:Y:S01]  /*02d0*/  SHF.R.S32.HI R3, RZ, 0x1f, R14 ;  /* 0x0000001fff037819 */ /* 0x000fe2000001140e */
[----:B------:R-:W5:Y:S01]  /*02e0*/  SHFL.IDX PT, R7, R0, RZ, 0x1f ;  /* 0x00001fff00077589 */ /* 0x000f6200000e0000 */
[----:B------:R-:W1:Y:S01]  /*02f0*/  S2UR UR13, SR_CTAID.X ;  /* 0x00000000000d79c3 */ /* 0x000e620000002500 */
[----:B------:R-:W-:Y:S02]  /*0300*/  ELECT P0, URZ, PT ;  /* 0x00000000003f782f */ /* 0x000fe40003800000 */
[----:B------:R-:W-:Y:S01]  /*0310*/  LEA.HI R3, R3, R14, RZ, 0x7 ;  /* 0x0000000e03037211 */ /* 0x000fe200078f38ff */
[----:B------:R1:W2:Y:S01]  /*0320*/  SHFL.IDX PT, R9, R0, RZ, 0x1f ;  /* 0x00001fff00097589 */ /* 0x0002a200000e0000 */
[----:B------:R-:W-:Y:S01]  /*0330*/  ELECT P1, URZ, PT ;  /* 0x00000000003f782f */ /* 0x000fe20003820000 */
[----:B------:R-:W-:Y:S01]  /*0340*/  NOP ;  /* 0x0000000000007918 */ /* 0x000fe20000000000 */
[----:B------:R-:W-:Y:S01]  /*0350*/  LOP3.LUT R3, R3, 0xffffff80, RZ, 0xc0, !PT ;  /* 0xffffff8003037812 */ /* 0x000fe200078ec0ff */
[----:B------:R-:W3:Y:S01]  /*0360*/  S2R R16, SR_CTAID.Y ;  /* 0x0000000000107919 */ /* 0x000ee20000002600 */
[----:B0-----:R-:W-:Y:S01]  /*0370*/  ULDC UR4, c[0x0][0x150] ;  /* 0x0000540000047ab9 */ /* 0x001fe20000000800 */
[----:B------:R-:W0:Y:S01]  /*0380*/  LDC R11, c[0x0][0x144] ;  /* 0x00005100ff0b7b82 */ /* 0x000e220000000800 */
[----:B------:R-:W-:Y:S01]  /*0390*/  UMOV UR11, 0x80 ;  /* 0x00000080000b7882 */ /* 0x000fe20000000000 */
[----:B------:R-:W-:Y:S01]  /*03a0*/  IMAD.IADD R15, R14, 0x1, -R3 ;  /* 0x000000010e0f7824 */ /* 0x000fe200078e0a03 */
[----:B------:R-:W4:Y:S01]  /*03b0*/  SHFL.IDX PT, R4, R4, RZ, 0x1f ;  /* 0x00001fff04047589 */ /* 0x000f2200000e0000 */
[----:B------:R-:W-:Y:S01]  /*03c0*/  NOP ;  /* 0x0000000000007918 */ /* 0x000fe20000000000 */
[----:B------:R-:W-:-:S02]  /*03d0*/  VIADD R40, R5, 0xffffffff ;  /* 0xffffffff05287836 */ /* 0x000fc40000000000 */
[----:B------:R-:W-:Y:S01]  /*03e0*/  SHF.R.S32.HI R18, RZ, 0x1f, R15 ;  /* 0x0000001fff127819 */ /* 0x000fe2000001140f */
[----:B------:R-:W0:Y:S01]  /*03f0*/  LDC R25, c[0x0][0x148] ;  /* 0x00005200ff197b82 */ /* 0x000e220000000800 */
[----:B------:R-:W-:Y:S01]  /*0400*/  IMAD.MOV.U32 R12, RZ, RZ, 0x1 ;  /* 0x00000001ff0c7424 */ /* 0x000fe200078e00ff */
[----:B------:R-:W-:Y:S02]  /*0410*/  ISETP.GE.U32.AND P4, PT, R40, 0x2, PT ;  /* 0x000000022800780c */ /* 0x000fe40003f86070 */
[----:B------:R-:W-:Y:S02]  /*0420*/  LEA.HI R3, R18, R15, RZ, 0x3 ;  /* 0x0000000f12037211 */ /* 0x000fe400078f18ff */
[----:B-----5:R-:W-:Y:S02]  /*0430*/  ISETP.NE.OR P0, PT, R7, RZ, !P0 ;  /* 0x000000ff0700720c */ /* 0x020fe40004705670 */
[--C-:B------:R-:W-:Y:S02]  /*0440*/  SHF.R.S32.HI R7, RZ, 0x3, R3.reuse ;  /* 0x00000003ff077819 */ /* 0x100fe40000011403 */
[----:B------:R-:W-:-:S02]  /*0450*/  SHF.R.S32.HI R8, RZ, 0x1f, R3 ;  /* 0x0000001fff087819 */ /* 0x000fc40000011403 */
[----:B------:R-:W-:Y:S02]  /*0460*/  SHF.R.S32.HI R3, RZ, 0x1f, R6 ;  /* 0x0000001fff037819 */ /* 0x000fe40000011406 */
[----:B------:R-:W-:Y:S02]  /*0470*/  LEA.HI R8, R8, R7, RZ, 0x2 ;  /* 0x0000000708087211 */ /* 0x000fe400078f10ff */
[----:B------:R-:W-:Y:S02]  /*0480*/  LEA.HI R3, R3, R6, RZ, 0x2 ;  /* 0x0000000603037211 */ /* 0x000fe400078f10ff */
[----:B------:R-:W-:Y:S01]  /*0490*/  LOP3.LUT R8, R8, 0xfffffffc, RZ, 0xc0, !PT ;  /* 0xfffffffc08087812 */ /* 0x000fe200078ec0ff */
[----:B------:R-:W-:Y:S01]  /*04a0*/  VOTEU.ALL UP0, P0 ;  /* 0x00000000003f7886 */ /* 0x000fe20000000000 */
[----:B------:R-:W-:Y:S02]  /*04b0*/  LOP3.LUT R3, R3, 0x3ffffffc, RZ, 0xc0, !PT ;  /* 0x3ffffffc03037812 */ /* 0x000fe400078ec0ff */
[----:B-1----:R-:W-:Y:S01]  /*04c0*/  I2FP.F32.U32 R0, UR13 ;  /* 0x0000000d00007c45 */ /* 0x002fe20008201000 */
[----:B------:R-:W-:Y:S01]  /*04d0*/  IMAD.IADD R8, R7, 0x1, -R8 ;  /* 0x0000000107087824 */ /* 0x000fe200078e0a08 */
[----:B--2---:R-:W-:Y:S01]  /*04e0*/  ISETP.NE.OR P1, PT, R9, RZ, !P1 ;  /* 0x000000ff0900720c */ /* 0x004fe20004f25670 */
[----:B------:R-:W-:Y:S01]  /*04f0*/  IMAD.IADD R3, R6, 0x1, -R3 ;  /* 0x0000000106037824 */ /* 0x000fe200078e0a03 */
[----:B------:R-:W1:Y:S01]  /*0500*/  @!UP0 S2UR UR7, SR_CgaCtaId ;  /* 0x00000000000789c3 */ /* 0x000e620000008800 */
[----:B------:R-:W-:Y:S01]  /*0510*/  FMUL R10, R0, UR4 ;  /* 0x00000004000a7c20 */ /* 0x000fe20008400000 */
[----:B------:R-:W-:Y:S01]  /*0520*/  ULDC UR4, c[0x0][0x154] ;  /* 0x0000550000047ab9 */ /* 0x000fe20000000800 */
[----:B------:R-:W-:Y:S01]  /*0530*/  IMAD R8, R3, 0x4, R8 ;  /* 0x0000000403087824 */ /* 0x000fe200078e0208 */
[----:B------:R-:W-:Y:S01]  /*0540*/  SHF.R.S32.HI R3, RZ, 0x1f, R2 ;  /* 0x0000001fff037819 */ /* 0x000fe20000011402 */
[----:B------:R-:W-:Y:S01]  /*0550*/  @!UP0 UMOV UR6, 0x400 ;  /* 0x0000040000068882 */ /* 0x000fe20000000000 */
[----:B----4-:R-:W-:Y:S01]  /*0560*/  R2UR UR12, R4 ;  /* 0x00000000040c72ca */ /* 0x010fe200000e0000 */
[----:B------:R-:W2:Y:S01]  /*0570*/  F2I.U32.TRUNC.NTZ R10, R10 ;  /* 0x0000000a000a7305 */ /* 0x000ea2000020f000 */
[----:B------:R-:W-:Y:S01]  /*0580*/  LEA.HI R3, R3, R2, RZ, 0x2 ;  /* 0x0000000203037211 */ /* 0x000fe200078f10ff */
[C---:B------:R-:W-:Y:S01]  /*0590*/  IMAD.SHL.U32 R13, R8.reuse, 0x4, RZ ;  /* 0x00000004080d7824 */ /* 0x040fe200078e00ff */
[----:B------:R-:W-:Y:S01]  /*05a0*/  LEA.HI R0, R8, R8, RZ, 0x1 ;  /* 0x0000000808007211 */ /* 0x000fe200078f08ff */
[----:B------:R-:W-:Y:S01]  /*05b0*/  VOTEU.ALL UP1, P1 ;  /* 0x00000000003f7886 */ /* 0x000fe20000820000 */
[----:B------:R-:W-:Y:S01]  /*05c0*/  LOP3.LUT R3, R3, 0xfffffffc, RZ, 0xc0, !PT ;  /* 0xfffffffc03037812 */ /* 0x000fe200078ec0ff */
[----:B------:R-:W-:Y:S01]  /*05d0*/  VOTEU.ALL UP2, P1 ;  /* 0x00000000003f7886 */ /* 0x000fe20000840000 */
[----:B------:R-:W-:Y:S01]  /*05e0*/  LOP3.LUT R7, R0, 0xfffffffe, RZ, 0xc0, !PT ;  /* 0xfffffffe00077812 */ /* 0x000fe200078ec0ff */
[----:B------:R-:W-:Y:S01]  /*05f0*/  VOTEU.ALL UP3, P1 ;  /* 0x00000000003f7886 */ /* 0x000fe20000860000 */
[----:B------:R-:W4:Y:S01]  /*0600*/  @!UP1 S2UR UR10, SR_CgaCtaId ;  /* 0x00000000000a99c3 */ /* 0x000f220000008800 */
[----:B------:R-:W-:Y:S01]  /*0610*/  IMAD.IADD R19, R2, 0x1, -R3 ;  /* 0x0000000102137824 */ /* 0x000fe200078e0a03 */
[----:B---3--:R-:W-:Y:S01]  /*0620*/  I2FP.F32.U32 R0, R16 ;  /* 0x0000001000007245 */ /* 0x008fe20000201000 */
[C---:B------:R-:W-:Y:S01]  /*0630*/  IMAD.IADD R7, R8.reuse, 0x1, -R7 ;  /* 0x0000000108077824 */ /* 0x040fe200078e0a07 */
[----:B------:R-:W-:Y:S01]  /*0640*/  @!UP1 UMOV UR9, 0x400 ;  /* 0x0000040000099882 */ /* 0x000fe20000000000 */
[----:B------:R-:W-:Y:S01]  /*0650*/  LOP3.LUT R13, R8, 0xc, R13, 0x78, !PT ;  /* 0x0000000c080d7812 */ /* 0x000fe200078e780d */
[----:B--2---:R-:W-:-:S02]  /*0660*/  IMAD.MOV R24, RZ, RZ, -R10 ;  /* 0x000000ffff187224 */ /* 0x004fc400078e0a0a */
[----:B------:R-:W-:Y:S01]  /*0670*/  FMUL R0, R0, UR4 ;  /* 0x0000000400007c20 */ /* 0x000fe20008400000 */
[----:B------:R-:W2:Y:S01]  /*0680*/  LDC R2, c[0x0][0x140] ;  /* 0x00005000ff027b82 */ /* 0x000ea20000000800 */
[----:B------:R-:W-:Y:S01]  /*0690*/  UMOV UR4, 0x20 ;  /* 0x0000002000047882 */ /* 0x000fe20000000000 */
[----:B0-----:R-:W-:Y:S01]  /*06a0*/  IMAD R24, R11, R24, UR13 ;  /* 0x0000000d0b187e24 */ /* 0x001fe2000f8e0218 */
[----:B------:R-:W-:-:S04]  /*06b0*/  @!UP0 UIADD3 UR4, -UR4, 0x100000, URZ ;  /* 0x0010000004048890 */ /* 0x000fc8000fffe13f */
[----:B------:R-:W-:Y:S02]  /*06c0*/  @!UP0 USHF.L.U32 UR5, UR4, 0xb, URZ ;  /* 0x0000000b04058899 */ /* 0x000fe4000800063f */
[----:B------:R-:W-:Y:S01]  /*06d0*/  @!UP0 USHF.L.U32 UR4, UR4, 0x1, URZ ;  /* 0x0000000104048899 */ /* 0x000fe2000800063f */
[----:B------:R-:W-:Y:S01]  /*06e0*/  ISETP.NE.AND P2, PT, R19, 0x3, PT ;  /* 0x000000031300780c */ /* 0x000fe20003f45270 */
[----:B------:R-:W0:Y:S01]  /*06f0*/  F2I.U32.TRUNC.NTZ R0, R0 ;  /* 0x0000000000007305 */ /* 0x000e22000020f000 */
[----:B-1----:R-:W-:Y:S01]  /*0700*/  @!UP0 ULEA UR8, UR7, UR6, 0x18 ;  /* 0x0000000607088291 */ /* 0x002fe2000f8ec03f */
[----:B------:R-:W-:Y:S01]  /*0710*/  ISETP.NE.AND P3, PT, R7, R24, PT ;  /* 0x000000180700720c */ /* 0x000fe20003f65270 */
[----:B------:R-:W-:-:S04]  /*0720*/  @!UP1 UIADD3 UR6, -UR11, 0x100000, URZ ;  /* 0x001000000b069890 */ /* 0x000fc8000fffe13f */
[----:B------:R-:W-:Y:S02]  /*0730*/  @!UP1 USHF.L.U32 UR7, UR6, 0xb, URZ ;  /* 0x0000000b06079899 */ /* 0x000fe4000800063f */
[----:B------:R-:W-:Y:S01]  /*0740*/  @!UP1 USHF.L.U32 UR6, UR6, 0x1, URZ ;  /* 0x0000000106069899 */ /* 0x000fe2000800063f */
[----:B------:R-:W-:Y:S01]  /*0750*/  VOTEU.ALL UP4, P1 ;  /* 0x00000000003f7886 */ /* 0x000fe20000880000 */
[----:B------:R-:W-:Y:S01]  /*0760*/  VOTEU.ALL UP5, P1 ;  /* 0x00000000003f7886 */ /* 0x000fe200008a0000 */
[----:B------:R-:W-:Y:S01]  /*0770*/  VOTEU.ALL UP0, P0 ;  /* 0x00000000003f7886 */ /* 0x000fe20000000000 */
[----:B----4-:R-:W-:Y:S01]  /*0780*/  @!UP1 ULEA UR9, UR10, UR9, 0x18 ;  /* 0x000000090a099291 */ /* 0x010fe2000f8ec03f */
[----:B------:R-:W-:Y:S01]  /*0790*/  VOTEU.ALL UP1, P0 ;  /* 0x00000000003f7886 */ /* 0x000fe20000020000 */
[----:B------:R-:W-:Y:S01]  /*07a0*/  ISETP.EQ.OR P0, PT, R19, RZ, !P2 ;  /* 0x000000ff1300720c */ /* 0x000fe20005702670 */
[----:B0-----:R-:W-:Y:S01]  /*07b0*/  IMAD.MOV R26, RZ, RZ, -R0 ;  /* 0x000000ffff1a7224 */ /* 0x001fe200078e0a00 */
[----:B------:R-:W-:Y:S01]  /*07c0*/  @P3 LEA.HI R0, R13, R13, RZ, 0x1 ;  /* 0x0000000d0d003211 */ /* 0x000fe200078f08ff */
[----:B------:R-:W0:Y:S02]  /*07d0*/  FENCE.VIEW.ASYNC.S ;  /* 0x00000000000073c6 */ /* 0x000e240000000000 */
[----:B0-----:R0:W1:Y:S01]  /*07e0*/  @!UP0 SYNCS.EXCH.64 URZ, [UR8+0x60], UR4 ;  /* 0x00006004083f85b2 */ /* 0x0010620008000100 */
[----:B------:R-:W-:Y:S01]  /*07f0*/  ISETP.EQ.AND P0, PT, R5, RZ, P0 ;  /* 0x000000ff0500720c */ /* 0x000fe20000702270 */
[----:B------:R-:W-:Y:S01]  /*0800*/  IMAD R3, R25, R26, R16 ;  /* 0x0000001a19037224 */ /* 0x000fe200078e0210 */
[----:B--2---:R-:W-:-:S02]  /*0810*/  ISETP.EQ.U32.AND P1, PT, R2, 0x1, PT ;  /* 0x000000010200780c */ /* 0x004fc40003f22070 */
[----:B------:R-:W-:Y:S02]  /*0820*/  @P3 SHF.R.S32.HI R0, RZ, 0x1, R0 ;  /* 0x00000001ff003819 */ /* 0x000fe40000011400 */
[----:B------:R-:W-:Y:S02]  /*0830*/  SEL R7, RZ, 0x1, !P0 ;  /* 0x00000001ff077807 */ /* 0x000fe40004000000 */
[----:B------:R-:W-:Y:S02]  /*0840*/  @P3 ISETP.NE.AND P5, PT, R0, R3, PT ;  /* 0x000000030000320c */ /* 0x000fe40003fa5270 */
[----:B------:R-:W-:Y:S02]  /*0850*/  ISETP.NE.AND P2, PT, R5, RZ, PT ;  /* 0x000000ff0500720c */ /* 0x000fe40003f45270 */
[----:B------:R-:W-:Y:S02]  /*0860*/  SEL R7, R7, 0x2, P4 ;  /* 0x0000000207077807 */ /* 0x000fe40002000000 */
[----:B------:R-:W-:Y:S01]  /*0870*/  @P3 SEL R12, RZ, 0x1, P5 ;  /* 0x00000001ff0c3807 */ /* 0x000fe20002800000 */
[----:B------:R0:W2:Y:S01]  /*0880*/  @!UP1 SYNCS.EXCH.64 URZ, [UR8+0x68], UR4 ;  /* 0x00006804083f95b2 */ /* 0x0000a20008000100 */
[----:B------:R-:W-:Y:S01]  /*0890*/  NOP ;  /* 0x0000000000007918 */ /* 0x000fe20000000000 */
[----:B------:R0:W3:Y:S01]  /*08a0*/  @!UP2 SYNCS.EXCH.64 URZ, [UR9+0x40], UR6 ;  /* 0x00004006093fa5b2 */ /* 0x0000e20008000100 */
[----:B------:R0:W4:Y:S01]  /*08b0*/  @!UP3 SYNCS.EXCH.64 URZ, [UR9+0x48], UR6 ;  /* 0x00004806093fb5b2 */ /* 0x0001220008000100 */
[----:B------:R0:W0:Y:S01]  /*08c0*/  @!UP4 SYNCS.EXCH.64 URZ, [UR9+0x50], UR6 ;  /* 0x00005006093fc5b2 */ /* 0x0000220008000100 */
[----:B------:R0:W0:Y:S01]  /*08d0*/  @!UP5 SYNCS.EXCH.64 URZ, [UR9+0x58], UR6 ;  /* 0x00005806093fd5b2 */ /* 0x0000220008000100 */
[----:B------:R-:W-:Y:S01]  /*08e0*/  NOP ;  /* 0x0000000000007918 */ /* 0x000fe20000000000 */
[----:B-1----:R-:W-:Y:S05]  /*08f0*/  @!P1 BRA `(.L_x_3) ;  /* 0x0000000000089947 */ /* 0x002fea0003800000 */
[----:B0-234-:R-:W-:Y:S01]  /*0900*/  UCGABAR_ARV ;  /* 0x00000000000079c7 */ /* 0x01dfe20008000000 */
[----:B------:R-:W-:Y:S05]  /*0910*/  BRA `(.L_x_4) ;  /* 0x0000000000047947 */ /* 0x000fea0003800000 */
.L_x_3:
[----:B0-234-:R-:W-:Y:S01]  /*0920*/  NOP ;  /* 0x0000000000007918 */ /* 0x01dfe20000000000 */
.L_x_4:
[----:B------:R-:W-:Y:S01]  /*0930*/  ULDC.64 UR4, c[0x0][0x698] ;  /* 0x0001a60000047ab9 */ /* 0x000fe20000000a00 */
[----:B------:R-:W-:Y:S01]  /*0940*/  ULDC.64 UR16, c[0x0][0x208] ;  /* 0x0000820000107ab9 */ /* 0x000fe20000000a00 */
[----:B------:R-:W-:-:S04]  /*0950*/  ISETP.NE.U32.AND P0, PT, RZ, UR4, PT ;  /* 0x00000004ff007c0c */ /* 0x000fc8000bf05070 */
[----:B------:R-:W-:-:S13]  /*0960*/  ISETP.NE.AND.EX P0, PT, RZ, UR5, PT, P0 ;  /* 0x00000005ff007c0c */ /* 0x000fda000bf05300 */
[----:B------:R-:W-:Y:S05]  /*0970*/  @!P0 BRA `(.L_x_5) ;  /* 0x00000000001c8947 */ /* 0x000fea0003800000 */
[----:B------:R-:W0:Y:S02]  /*0980*/  LDC.64 R2, c[0x0][0x698] ;  /* 0x0001a600ff027b82 */ /* 0x000e240000000a00 */
[----:B0-----:R-:W2:Y:S02]  /*0990*/  LDG.E.64 R2, desc[UR16][R2.64] ;  /* 0x0000001002027981 */ /* 0x001ea4000c1e1b00 */
[----:B--2---:R-:W-:-:S04]  /*09a0*/  ISETP.NE.U32.AND P0, PT, R2, RZ, PT ;  /* 0x000000ff0200720c */ /* 0x004fc80003f05070 */
[----:B------:R-:W-:-:S13]  /*09b0*/  ISETP.NE.AND.EX P0, PT, R3, RZ, PT, P0 ;  /* 0x000000ff0300720c */ /* 0x000fda0003f05300 */
[----:B------:R-:W-:Y:S05]  /*09c0*/  @!P0 BRA `(.L_x_5) ;  /* 0x0000000000088947 */ /* 0x000fea0003800000 */
[----:B------:R0:W5:Y:S01]  /*09d0*/  LD.E R11, desc[UR16][R2.64] ;  /* 0x00000010020b7980 */ /* 0x000162000c101900 */
[----:B------:R-:W-:Y:S05]  /*09e0*/  BRA `(.L_x_6) ;  /* 0x0000000000207947 */ /* 0x000fea0003800000 */
.L_x_5:
[----:B------:R-:W-:Y:S02]  /*09f0*/  ULDC.64 UR4, c[0x0][0x688] ;  /* 0x0001a20000047ab9 */ /* 0x000fe40000000a00 */
[----:B------:R-:W-:-:S04]  /*0a00*/  ISETP.NE.U32.AND P0, PT, RZ, UR4, PT ;  /* 0x00000004ff007c0c */ /* 0x000fc8000bf05070 */
[----:B------:R-:W-:-:S13]  /*0a10*/  ISETP.NE.AND.EX P0, PT, RZ, UR5, PT, P0 ;  /* 0x00000005ff007c0c */ /* 0x000fda000bf05300 */
[----:B------:R-:W-:Y:S05]  /*0a20*/  @!P0 BRA `(.L_x_7) ;  /* 0x00000000000c8947 */ /* 0x000fea0003800000 */
[----:B------:R-:W0:Y:S02]  /*0a30*/  LDC.64 R2, c[0x0][0x688] ;  /* 0x0001a200ff027b82 */ /* 0x000e240000000a00 */
[----:B0-----:R1:W5:Y:S01]  /*0a40*/  LDG.E R11, desc[UR16][R2.64] ;  /* 0x00000010020b7981 */ /* 0x001362000c1e1900 */
[----:B------:R-:W-:Y:S05]  /*0a50*/  BRA `(.L_x_6) ;  /* 0x0000000000047947 */ /* 0x000fea0003800000 */
.L_x_7:
[----:B------:R-:W2:Y:S02]  /*0a60*/  LDC R11, c[0x0][0x680] ;  /* 0x0001a000ff0b7b82 */ /* 0x000ea40000000800 */
.L_x_6:
[----:B------:R-:W-:Y:S02]  /*0a70*/  ULDC.64 UR4, c[0x0][0x6a0] ;  /* 0x0001a80000047ab9 */ /* 0x000fe40000000a00 */
[----:B------:R-:W-:-:S04]  /*0a80*/  ISETP.NE.U32.AND P0, PT, RZ, UR4, PT ;  /* 0x00000004ff007c0c */ /* 0x000fc8000bf05070 */
[----:B------:R-:W-:-:S13]  /*0a90*/  ISETP.NE.AND.EX P0, PT, RZ, UR5, PT, P0 ;  /* 0x00000005ff007c0c */ /* 0x000fda000bf05300 */
[----:B------:R-:W-:Y:S05]  /*0aa0*/  @!P0 BRA `(.L_x_8) ;  /* 0x00000000001c8947 */ /* 0x000fea0003800000 */
[----:B01----:R-:W0:Y:S02]  /*0ab0*/  LDC.64 R2, c[0x0][0x6a0] ;  /* 0x0001a800ff027b82 */ /* 0x003e240000000a00 */
[----:B0-----:R-:W3:Y:S02]  /*0ac0*/  LDG.E.64 R2, desc[UR16][R2.64] ;  /* 0x0000001002027981 */ /* 0x001ee4000c1e1b00 */
[----:B---3--:R-:W-:-:S04]  /*0ad0*/  ISETP.NE.U32.AND P0, PT, R2, RZ, PT ;  /* 0x000000ff0200720c */ /* 0x008fc80003f05070 */
[----:B------:R-:W-:-:S13]  /*0ae0*/  ISETP.NE.AND.EX P0, PT, R3, RZ, PT, P0 ;  /* 0x000000ff0300720c */ /* 0x000fda0003f05300 */
[----:B------:R-:W-:Y:S05]  /*0af0*/  @!P0 BRA `(.L_x_8) ;  /* 0x0000000000088947 */ /* 0x000fea0003800000 */
[----:B------:R0:W5:Y:S01]  /*0b00*/  LD.E R10, desc[UR16][R2.64] ;  /* 0x00000010020a7980 */ /* 0x000162000c101900 */
[----:B------:R-:W-:Y:S05]  /*0b10*/  BRA `(.L_x_9) ;  /* 0x0000000000207947 */ /* 0x000fea0003800000 */
.L_x_8:
[----:B------:R-:W-:Y:S02]  /*0b20*/  ULDC.64 UR4, c[0x0][0x690] ;  /* 0x0001a40000047ab9 */ /* 0x000fe40000000a00 */
[----:B------:R-:W-:-:S04]  /*0b30*/  ISETP.NE.U32.AND P0, PT, RZ, UR4, PT ;  /* 0x00000004ff007c0c */ /* 0x000fc8000bf05070 */
[----:B------:R-:W-:-:S13]  /*0b40*/  ISETP.NE.AND.EX P0, PT, RZ, UR5, PT, P0 ;  /* 0x00000005ff007c0c */ /* 0x000fda000bf05300 */
[----:B------:R-:W-:Y:S05]  /*0b50*/  @!P0 BRA `(.L_x_10) ;  /* 0x00000000000c8947 */ /* 0x000fea0003800000 */
[----:B01----:R-:W0:Y:S02]  /*0b60*/  LDC.64 R2, c[0x0][0x690] ;  /* 0x0001a400ff027b82 */ /* 0x003e240000000a00 */
[----:B0-----:R1:W5:Y:S01]  /*0b70*/  LDG.E R10, desc[UR16][R2.64] ;  /* 0x00000010020a7981 */ /* 0x001362000c1e1900 */
[----:B------:R-:W-:Y:S05]  /*0b80*/  BRA `(.L_x_9) ;  /* 0x0000000000047947 */ /* 0x000fea0003800000 */
.L_x_10:
[----:B------:R-:W3:Y:S02]  /*0b90*/  LDC R10, c[0x0][0x684] ;  /* 0x0001a100ff0a7b82 */ /* 0x000ee40000000800 */
.L_x_9:
[----:B------:R-:W4:Y:S01]  /*0ba0*/  LDC R0, c[0x0][0x75c] ;  /* 0x0001d700ff007b82 */ /* 0x000f220000000800 */
[----:B------:R-:W-:Y:S01]  /*0bb0*/  ULDC UR8, c[0x0][0x604] ;  /* 0x0001810000087ab9 */ /* 0x000fe20000000800 */
[----:B------:R-:W-:Y:S01]  /*0bc0*/  ISETP.NE.AND P0, PT, R5, 0x2, PT ;  /* 0x000000020500780c */ /* 0x000fe20003f05270 */
[----:B------:R-:W-:Y:S01]  /*0bd0*/  UIADD3 UR8, UR8, 0x3f, URZ ;  /* 0x0000003f08087890 */ /* 0x000fe2000fffe03f */
[----:B------:R-:W-:Y:S01]  /*0be0*/  IMAD.U32 R4, RZ, RZ, UR13 ;  /* 0x0000000dff047e24 */ /* 0x000fe2000f8e00ff */
[----:B------:R-:W-:Y:S01]  /*0bf0*/  UMOV UR5, URZ ;  /* 0x0000003f00057c82 */ /* 0x000fe20008000000 */
[----:B------:R-:W-:Y:S01]  /*0c00*/  UMOV UR4, URZ ;  /* 0x0000003f00047c82 */ /* 0x000fe20008000000 */
[----:B------:R-:W-:Y:S01]  /*0c10*/  USHF.R.S32.HI UR9, URZ, 0x1f, UR8 ;  /* 0x0000001f3f097899 */ /* 0x000fe20008011408 */
[----:B------:R-:W-:-:S03]  /*0c20*/  ULDC.64 UR10, c[0x0][0x750] ;  /* 0x0001d400000a7ab9 */ /* 0x000fc60000000a00 */
[----:B------:R-:W-:Y:S01]  /*0c30*/  ULEA.HI UR9, UR9, UR8, URZ, 0x6 ;  /* 0x0000000809097291 */ /* 0x000fe2000f8f303f */
[----:B----4-:R-:W-:-:S13]  /*0c40*/  ISETP.NE.AND P3, PT, R0, 0x1, PT ;  /* 0x000000010000780c */ /* 0x010fda0003f65270 */
[----:B01----:R-:W0:Y:S01]  /*0c50*/  @P3 LDC R3, c[0x0][0x10] ;  /* 0x00000400ff033b82 */ /* 0x003e220000000800 */
[----:B------:R-:W-:Y:S02]  /*0c60*/  @P3 IMAD.MOV.U32 R17, RZ, RZ, RZ ;  /* 0x000000ffff113224 */ /* 0x000fe400078e00ff */
[----:B------:R-:W-:-:S05]  /*0c70*/  @P3 IMAD.MOV.U32 R5, RZ, RZ, RZ ;  /* 0x000000ffff053224 */ /* 0x000fca00078e00ff */
[----:B------:R-:W1:Y:S01]  /*0c80*/  @!P3 LDC R9, c[0x0][0xc] ;  /* 0x00000300ff09bb82 */ /* 0x000e620000000800 */
[----:B------:R-:W-:Y:S01]  /*0c90*/  ULDC UR6, c[0x0][0xc] ;  /* 0x0000030000067ab9 */ /* 0x000fe20000000800 */
[----:B------:R-:W-:Y:S02]  /*0ca0*/  ULDC UR7, c[0x0][0x10] ;  /* 0x0000040000077ab9 */ /* 0x000fe40000000800 */
[----:B------:R-:W-:-:S04]  /*0cb0*/  UIMAD.WIDE.U32 UR6, UR6, UR7, URZ ;  /* 0x00000007060672a5 */ /* 0x000fc8000f8e003f */
[----:B------:R-:W4:Y:S01]  /*0cc0*/  LDC R8, c[0x0][0x14] ;  /* 0x00000500ff087b82 */ /* 0x000f220000000800 */
[----:B0-----:R-:W-:-:S04]  /*0cd0*/  @P3 IMAD.WIDE.U32 R2, R3, UR13, R16 ;  /* 0x0000000d03023c25 */ /* 0x001fc8000f8e0010 */
[----:B------:R-:W-:Y:S02]  /*0ce0*/  @P3 IMAD.IADD R3, R3, 0x1, R5 ;  /* 0x0000000103033824 */ /* 0x000fe400078e0205 */
[----:B------:R-:W-:Y:S02]  /*0cf0*/  IMAD.MOV.U32 R5, RZ, RZ, RZ ;  /* 0x000000ffff057224 */ /* 0x000fe400078e00ff */
[----:B-1----:R-:W-:-:S04]  /*0d00*/  @!P3 IMAD.WIDE.U32 R4, R16, R9, R4 ;  /* 0x000000091004b225 */ /* 0x002fc800078e0004 */
[----:B------:R-:W-:Y:S02]  /*0d10*/  @!P3 IMAD.MOV.U32 R2, RZ, RZ, R4 ;  /* 0x000000ffff02b224 */ /* 0x000fe400078e0004 */
[C---:B----4-:R-:W-:Y:S02]  /*0d20*/  IMAD R21, R8.reuse, UR7, RZ ;  /* 0x0000000708157c24 */ /* 0x050fe4000f8e02ff */
[----:B------:R-:W-:Y:S01]  /*0d30*/  IMAD.WIDE.U32 R8, R8, UR6, RZ ;  /* 0x0000000608087c25 */ /* 0x000fe2000f8e00ff */
[----:B------:R-:W-:-:S03]  /*0d40*/  USHF.R.S32.HI UR6, URZ, 0x6, UR9 ;  /* 0x000000063f067899 */ /* 0x000fc60008011409 */
[----:B------:R-:W-:Y:S02]  /*0d50*/  @!P3 IMAD.MOV.U32 R3, RZ, RZ, R5 ;  /* 0x000000ffff03b224 */ /* 0x000fe400078e0005 */
[----:B------:R-:W-:Y:S01]  /*0d60*/  IMAD.IADD R0, R9, 0x1, R21 ;  /* 0x0000000109007824 */ /* 0x000fe200078e0215 */
[----:B------:R-:W-:Y:S06]  /*0d70*/  @P0 BRA `(.L_x_11) ;  /* 0x0000000000200947 */ /* 0x000fec0003800000 */
[----:B------:R-:W-:Y:S01]  /*0d80*/  UISETP.GE.U32.AND UP0, UPT, UR6, 0x3, UPT ;  /* 0x000000030600788c */ /* 0x000fe2000bf06070 */
[----:B------:R-:W-:Y:S01]  /*0d90*/  IADD3 R2, P0, R2, R8, RZ ;  /* 0x0000000802027210 */ /* 0x000fe20007f1e0ff */
[----:B------:R-:W-:-:S04]  /*0da0*/  UIMAD.WIDE.U32 UR4, UR6, -0x55555555, URZ ;  /* 0xaaaaaaab060478a5 */ /* 0x000fc8000f8e003f */
[----:B------:R-:W-:Y:S01]  /*0db0*/  USHF.R.U32.HI UR5, URZ, 0x1, UR5 ;  /* 0x000000013f057899 */ /* 0x000fe20008011605 */
[----:B------:R-:W-:Y:S02]  /*0dc0*/  IMAD.X R3, R0, 0x1, R3, P0 ;  /* 0x0000000100037824 */ /* 0x000fe400000e0603 */
[----:B------:R-:W-:Y:S02]  /*0dd0*/  UMOV UR4, URZ ;  /* 0x0000003f00047c82 */ /* 0x000fe40008000000 */
[----:B------:R-:W-:Y:S02]  /*0de0*/  @UP0 ULOP3.LUT UR4, UR5, 0x1, URZ, 0xc0, !UPT ;  /* 0x0000000105040892 */ /* 0x000fe4000f8ec03f */
[----:B------:R-:W-:-:S12]  /*0df0*/  UIMAD UR5, UR5, -0x3, UR6 ;  /* 0xfffffffd050578a4 */ /* 0x000fd8000f8e0206 */
.L_x_11:
[----:B------:R-:W-:Y:S01]  /*0e00*/  ISETP.GE.U32.AND P0, PT, R2, UR10, PT ;  /* 0x0000000a02007c0c */ /* 0x000fe2000bf06070 */
[----:B------:R-:W-:Y:S01]  /*0e10*/  IMAD.MOV.U32 R6, RZ, RZ, -0x1 ;  /* 0xffffffffff067424 */ /* 0x000fe200078e00ff */
[----:B------:R-:W-:Y:S01]  /*0e20*/  PRMT R20, RZ, 0x7610, R20 ;  /* 0x00007610ff147816 */ /* 0x000fe20000000014 */
[----:B------:R-:W-:Y:S01]  /*0e30*/  IMAD.MOV.U32 R5, RZ, RZ, -0x1 ;  /* 0xffffffffff057424 */ /* 0x000fe200078e00ff */
[----:B------:R-:W-:Y:S01]  /*0e40*/  ISETP.GE.U32.AND.EX P0, PT, R3, UR11, PT, P0 ;  /* 0x0000000b03007c0c */ /* 0x000fe2000bf06100 */
[----:B------:R-:W-:-:S12]  /*0e50*/  IMAD.MOV.U32 R4, RZ, RZ, -0x1 ;  /* 0xffffffffff047424 */ /* 0x000fd800078e00ff */
[----:B------:R-:W-:Y:S05]  /*0e60*/  @P0 BRA `(.L_x_12) ;  /* 0x0000000400240947 */ /* 0x000fea0003800000 */
[----:B------:R-:W0:Y:S01]  /*0e70*/  LDC.64 R28, c[0x0][0x728] ;  /* 0x0001ca00ff1c7b82 */ /* 0x000e220000000a00 */
[----:B------:R-:W-:Y:S02]  /*0e80*/  IMAD.MOV.U32 R4, RZ, RZ, R2 ;  /* 0x000000ffff047224 */ /* 0x000fe400078e0002 */
[----:B------:R-:W-:-:S05]  /*0e90*/  IMAD.MOV.U32 R5, RZ, RZ, R3 ;  /* 0x000000ffff057224 */ /* 0x000fca00078e0003 */
[----:B------:R-:W1:Y:S08]  /*0ea0*/  LDC R6, c[0x0][0x730] ;  /* 0x0001cc00ff067b82 */ /* 0x000e700000000800 */
[----:B------:R-:W4:Y:S01]  /*0eb0*/  LDC.64 R30, c[0x0][0x720] ;  /* 0x0001c800ff1e7b82 */ /* 0x000f220000000a00 */
[----:B0-----:R-:W-:-:S04]  /*0ec0*/  ISETP.NE.U32.AND P0, PT, R28, RZ, PT ;  /* 0x000000ff1c00720c */ /* 0x001fc80003f05070 */
[----:B------:R-:W-:-:S13]  /*0ed0*/  ISETP.NE.AND.EX P0, PT, R29, RZ, PT, P0 ;  /* 0x000000ff1d00720c */ /* 0x000fda0003f05300 */
[----:B-1--4-:R-:W-:Y:S05]  /*0ee0*/  @!P0 BRA `(.L_x_13) ;  /* 0x0000000000288947 */ /* 0x012fea0003800000 */
[----:B------:R-:W0:Y:S02]  /*0ef0*/  LDC R23, c[0x0][0x734] ;  /* 0x0001cd00ff177b82 */ /* 0x000e240000000800 */
[----:B0-----:R-:W-:-:S05]  /*0f00*/  IADD3 R23, P0, R2, R23, RZ ;  /* 0x0000001702177210 */ /* 0x001fca0007f1e0ff */
[----:B------:R-:W-:-:S04]  /*0f10*/  IMAD.X R27, RZ, RZ, R3, P0 ;  /* 0x000000ffff1b7224 */ /* 0x000fc800000e0603 */
[----:B------:R-:W-:-:S04]  /*0f20*/  IMAD.WIDE.U32 R4, R27, R28, RZ ;  /* 0x0000001c1b047225 */ /* 0x000fc800078e00ff */
[----:B------:R-:W-:-:S04]  /*0f30*/  IMAD.WIDE.U32 R20, P0, R23, R29, R4 ;  /* 0x0000001d17147225 */ /* 0x000fc80007800004 */
[----:B------:R-:W-:-:S04]  /*0f40*/  IMAD.WIDE.U32 R4, R23, R28, RZ ;  /* 0x0000001c17047225 */ /* 0x000fc800078e00ff */
[----:B------:R-:W-:Y:S01]  /*0f50*/  IMAD.X R23, RZ, RZ, RZ, P0 ;  /* 0x000000ffff177224 */ /* 0x000fe200000e06ff */
[----:B------:R-:W-:Y:S01]  /*0f60*/  IADD3 RZ, P0, R5, R20, RZ ;  /* 0x0000001405ff7210 */ /* 0x000fe20007f1e0ff */
[----:B------:R-:W-:-:S04]  /*0f70*/  IMAD.MOV.U32 R22, RZ, RZ, R21 ;  /* 0x000000ffff167224 */ /* 0x000fc800078e0015 */
[----:B------:R-:W-:-:S08]  /*0f80*/  IMAD.WIDE.U32.X R4, R27, R29, R22, P0 ;  /* 0x0000001d1b047225 */ /* 0x000fd000000e0416 */
.L_x_13:
[----:B------:R-:W0:Y:S01]  /*0f90*/  LDC.64 R32, c[0x0][0x740] ;  /* 0x0001d000ff207b82 */ /* 0x000e220000000a00 */
[-CC-:B------:R-:W-:Y:S01]  /*0fa0*/  SHF.R.U64 R36, R4, R6.reuse, R5.reuse ;  /* 0x0000000604247219 */ /* 0x180fe20000001205 */
[----:B------:R-:W-:Y:S01]  /*0fb0*/  IMAD.MOV.U32 R37, RZ, RZ, 0x1 ;  /* 0x00000001ff257424 */ /* 0x000fe200078e00ff */
[----:B------:R-:W-:Y:S02]  /*0fc0*/  SHF.R.U32.HI R4, RZ, R6, R5 ;  /* 0x00000006ff047219 */ /* 0x000fe40000011605 */
[----:B------:R-:W-:-:S03]  /*0fd0*/  IADD3 R21, P0, RZ, -R36, RZ ;  /* 0x80000024ff157210 */ /* 0x000fc60007f1e0ff */
[----:B------:R-:W1:Y:S02]  /*0fe0*/  LDC R20, c[0x0][0x718] ;  /* 0x0001c600ff147b82 */ /* 0x000e640000000800 */
[----:B------:R-:W-:-:S04]  /*0ff0*/  IMAD.X R5, RZ, RZ, ~R4, P0 ;  /* 0x000000ffff057224 */ /* 0x000fc800000e0e04 */
[-C--:B------:R-:W-:Y:S02]  /*1000*/  IMAD R6, R5, R30.reuse, RZ ;  /* 0x0000001e05067224 */ /* 0x080fe400078e02ff */
[----:B------:R-:W4:Y:S01]  /*1010*/  LDC R23, c[0x0][0x708] ;  /* 0x0001c200ff177b82 */ /* 0x000f220000000800 */
[----:B------:R-:W-:-:S04]  /*1020*/  IMAD.WIDE.U32 R4, R21, R30, R2 ;  /* 0x0000001e15047225 */ /* 0x000fc800078e0002 */
[----:B------:R-:W-:-:S03]  /*1030*/  IMAD R21, R21, R31, R6 ;  /* 0x0000001f15157224 */ /* 0x000fc600078e0206 */
[----:B------:R-:W2:Y:S01]  /*1040*/  LDC R28, c[0x0][0x758] ;  /* 0x0001d600ff1c7b82 */ /* 0x000ea20000000800 */
[----:B------:R-:W-:Y:S01]  /*1050*/  IMAD.IADD R5, R5, 0x1, R21 ;  /* 0x0000000105057824 */ /* 0x000fe200078e0215 */
[----:B0-----:R-:W-:Y:S01]  /*1060*/  ISETP.NE.U32.AND P0, PT, R32, RZ, PT ;  /* 0x000000ff2000720c */ /* 0x001fe20003f05070 */
[----:B------:R-:W-:-:S03]  /*1070*/  IMAD.MOV.U32 R21, RZ, RZ, -0x1 ;  /* 0xffffffffff157424 */ /* 0x000fc600078e00ff */
[----:B------:R-:W-:Y:S02]  /*1080*/  ISETP.NE.AND.EX P0, PT, R33, RZ, PT, P0 ;  /* 0x000000ff2100720c */ /* 0x000fe40003f05300 */
[----:B------:R-:W0:Y:S01]  /*1090*/  LDC R31, c[0x0][0x700] ;  /* 0x0001c000ff1f7b82 */ /* 0x000e220000000800 */
[-CC-:B-1----:R-:W-:Y:S02]  /*10a0*/  SHF.R.U64 R29, R4, R20.reuse, R5.reuse ;  /* 0x00000014041d7219 */ /* 0x182fe40000001205 */
[----:B------:R-:W-:-:S05]  /*10b0*/  SHF.R.U32.HI R4, RZ, R20, R5 ;  /* 0x00000014ff047219 */ /* 0x000fca0000011605 */
[----:B------:R-:W1:Y:S01]  /*10c0*/  LDC R30, c[0x0][0x748] ;  /* 0x0001d200ff1e7b82 */ /* 0x000e620000000800 */
[-CC-:B----4-:R-:W-:Y:S02]  /*10d0*/  SHF.R.U64 R39, R29, R23.reuse, R4.reuse ;  /* 0x000000171d277219 */ /* 0x190fe40000001204 */
[----:B------:R-:W-:-:S05]  /*10e0*/  SHF.R.U32.HI R5, RZ, R23, R4 ;  /* 0x00000017ff057219 */ /* 0x000fca0000011604 */
[----:B------:R-:W4:Y:S01]  /*10f0*/  LDC R35, c[0x0][0x738] ;  /* 0x0001ce00ff237b82 */ /* 0x000f220000000800 */
[-C--:B--2---:R-:W-:Y:S02]  /*1100*/  SHF.L.U32 R4, R21, R28.reuse, RZ ;  /* 0x0000001c15047219 */ /* 0x084fe400000006ff */
[--C-:B------:R-:W-:Y:S02]  /*1110*/  SHF.R.U64 R38, R39, R28, R5.reuse ;  /* 0x0000001c27267219 */ /* 0x100fe40000001205 */
[----:B------:R-:W-:Y:S02]  /*1120*/  LOP3.LUT R6, RZ, R4, RZ, 0x33, !PT ;  /* 0x00000004ff067212 */ /* 0x000fe400078e33ff */
[----:B------:R-:W-:Y:S01]  /*1130*/  SHF.R.U32.HI R5, RZ, R28, R5 ;  /* 0x0000001cff057219 */ /* 0x000fe20000011605 */
[----:B------:R-:W2:Y:S01]  /*1140*/  LDC R34, c[0x0][0x710] ;  /* 0x0001c400ff227b82 */ /* 0x000ea20000000800 */
[----:B------:R-:W-:Y:S01]  /*1150*/  IMAD.MOV.U32 R4, RZ, RZ, R38 ;  /* 0x000000ffff047224 */ /* 0x000fe200078e0026 */
[----:B------:R-:W-:Y:S06]  /*1160*/  @!P0 BRA `(.L_x_14) ;  /* 0x0000000000288947 */ /* 0x000fec0003800000 */
[----:B------:R-:W3:Y:S02]  /*1170*/  LDC R23, c[0x0][0x74c] ;  /* 0x0001d300ff177b82 */ /* 0x000ee40000000800 */
[----:B---3--:R-:W-:-:S05]  /*1180*/  IADD3 R23, P0, R38, R23, RZ ;  /* 0x0000001726177210 */ /* 0x008fca0007f1e0ff */
        /* <DEDUP_REMOVED lines=8> */
.L_x_14:
[----:B-1----:R-:W-:Y:S01]  /*1210*/  SHF.R.U64 R17, R4, R30, R5 ;  /* 0x0000001e04117219 */ /* 0x002fe20000001205 */
[----:B------:R-:W-:Y:S01]  /*1220*/  @P3 IMAD R24, R25, R26, R16 ;  /* 0x0000001a19183224 */ /* 0x000fe200078e0210 */
[----:B------:R-:W-:Y:S02]  /*1230*/  SHF.L.U32 R4, R37, R28, RZ ;  /* 0x0000001c25047219 */ /* 0x000fe400000006ff */
[----:B------:R-:W-:Y:S01]  /*1240*/  LOP3.LUT R5, R39, R6, RZ, 0xc0, !PT ;  /* 0x0000000627057212 */ /* 0x000fe200078ec0ff */
[----:B0-----:R-:W-:Y:S02]  /*1250*/  VIADD R6, R31, 0xffffffff ;  /* 0xffffffff1f067836 */ /* 0x001fe40000000000 */
[----:B------:R-:W-:Y:S02]  /*1260*/  IMAD.MOV R20, RZ, RZ, -R17 ;  /* 0x000000ffff147224 */ /* 0x000fe400078e0a11 */
[----:B------:R-:W-:Y:S01]  /*1270*/  IMAD R5, R4, R17, R5 ;  /* 0x0000001104057224 */ /* 0x000fe200078e0205 */
[----:B------:R-:W-:Y:S01]  /*1280*/  LOP3.LUT R17, R29, R6, RZ, 0xc0, !PT ;  /* 0x000000061d117212 */ /* 0x000fe200078ec0ff */
[----:B----4-:R-:W-:-:S02]  /*1290*/  IMAD R4, R20, R35, R38 ;  /* 0x0000002314047224 */ /* 0x010fc400078e0226 */
[----:B--2---:R-:W-:Y:S02]  /*12a0*/  IMAD R6, R5, R34, R24 ;  /* 0x0000002205067224 */ /* 0x004fe400078e0218 */
[----:B------:R-:W-:Y:S02]  /*12b0*/  IMAD R17, R4, R31, R17 ;  /* 0x0000001f04117224 */ /* 0x000fe400078e0211 */
[----:B------:R-:W-:Y:S02]  /*12c0*/  IMAD.MOV.U32 R20, RZ, RZ, 0x1 ;  /* 0x00000001ff147424 */ /* 0x000fe400078e00ff */
[----:B------:R-:W-:Y:S01]  /*12d0*/  IMAD.MOV.U32 R4, RZ, RZ, R36 ;  /* 0x000000ffff047224 */ /* 0x000fe200078e0024 */
[----:B------:R-:W-:Y:S02]  /*12e0*/  SEL R5, R17, R6, !P3 ;  /* 0x0000000611057207 */ /* 0x000fe40005800000 */
[----:B------:R-:W-:-:S07]  /*12f0*/  SEL R6, R6, R17, !P3 ;  /* 0x0000001106067207 */ /* 0x000fce0005800000 */
.L_x_12:
[----:B------:R-:W-:Y:S05]  /*1300*/  @!P1 BRA `(.L_x_15) ;  /* 0x00000000000c9947 */ /* 0x000fea0003800000 */
[----:B------:R-:W-:Y:S01]  /*1310*/  UCGABAR_WAIT ;  /* 0x0000000000007dc7 */ /* 0x000fe20008000000 */
[----:B------:R-:W-:Y:S01]  /*1320*/  CCTL.IVALL ;  /* 0x00000000ff00798f */ /* 0x000fe20002000000 */
[----:B------:R-:W-:Y:S05]  /*1330*/  BRA `(.L_x_16) ;  /* 0x0000000000047947 */ /* 0x000fea0003800000 */
.L_x_15:
[----:B------:R-:W-:Y:S06]  /*1340*/  BAR.SYNC.DEFER_BLOCKING 0x0 ;  /* 0x0000000000007b1d */ /* 0x000fec0000010000 */
.L_x_16:
[----:B------:R-:W-:Y:S05]  /*1350*/  @!P2 BRA `(.L_x_17) ;  /* 0x000000a400dca947 */ /* 0x000fea0003800000 */
[----:B------:R-:W-:-:S13]  /*1360*/  ISETP.GT.U32.AND P0, PT, R40, 0x1, PT ;  /* 0x000000012800780c */ /* 0x000fda0003f04070 */
[----:B------:R-:W-:Y:S05]  /*1370*/  @P0 EXIT ;  /* 0x000000000000094d */ /* 0x000fea0003800000 */
.L_x_18:
[----:B------:R-:W-:-:S08]  /*1380*/  NOP ;  /* 0x0000000000007918 */ /* 0x000fd00000000000 */
[----:B------:R-:W0:Y:S02]  /*1390*/  USETMAXREG.TRY_ALLOC.CTAPOOL UP0, 0xe8 ;  /* 0x000000e8000079c8 */ /* 0x000e240008000600 */
[----:B0-----:R-:W-:-:S13]  /*13a0*/  PLOP3.LUT P0, PT, PT, PT, UP0, 0x80, 0x0 ;  /* 0x000000000000781c */ /* 0x001fda0003f0f008 */
[----:B------:R-:W-:Y:S05]  /*13b0*/  @!P0 BRA `(.L_x_18) ;  /* 0xfffffffc00f08947 */ /* 0x000fea000383ffff */
[----:B------:R-:W-:-:S13]  /*13c0*/  LOP3.LUT P0, RZ, R20, 0xff, RZ, 0xc0, !PT ;  /* 0x000000ff14ff7812 */ /* 0x000fda000780c0ff */
[----:B------:R-:W-:Y:S05]  /*13d0*/  @!P0 EXIT ;  /* 0x000000000000894d */ /* 0x000fea0003800000 */
[CC--:B------:R-:W-:Y:S01]  /*13e0*/  LEA.HI R16, R18.reuse, R15.reuse, RZ, 0x2 ;  /* 0x0000000f12107211 */ /* 0x0c0fe200078f10ff */
[----:B------:R-:W0:Y:S01]  /*13f0*/  S2UR UR8, SR_CgaCtaId ;  /* 0x00000000000879c3 */ /* 0x000e220000008800 */
[----:B------:R-:W-:Y:S01]  /*1400*/  LEA.HI R18, R18, R15, RZ, 0x5 ;  /* 0x0000000f12127211 */ /* 0x000fe200078f28ff */
[----:B------:R-:W-:Y:S01]  /*1410*/  UIADD3 UR9, UR12, -0x1, URZ ;  /* 0xffffffff0c097890 */ /* 0x000fe2000fffe03f */
[--C-:B------:R-:W-:Y:S01]  /*1420*/  SHF.R.S32.HI R17, RZ, 0x2, R16.reuse ;  /* 0x00000002ff117819 */ /* 0x100fe20000011410 */
[----:B------:R-:W-:Y:S01]  /*1430*/  UMOV UR7, 0x400 ;  /* 0x0000040000077882 */ /* 0x000fe20000000000 */
[----:B------:R-:W-:Y:S01]  /*1440*/  SHF.R.S32.HI R14, RZ, 0x1f, R16 ;  /* 0x0000001fff0e7819 */ /* 0x000fe20000011410 */
[----:B------:R-:W-:Y:S01]  /*1450*/  UISETP.NE.AND UP0, UPT, UR9, URZ, UPT ;  /* 0x0000003f0900728c */ /* 0x000fe2000bf05270 */
[----:B------:R-:W-:Y:S01]  /*1460*/  LOP3.LUT R16, R16, 0xfffffffc, RZ, 0xc0, !PT ;  /* 0xfffffffc10107812 */ /* 0x000fe200078ec0ff */
[----:B------:R-:W-:Y:S01]  /*1470*/  ULDC UR10, c[0x0][0x284] ;  /* 0x0000a100000a7ab9 */ /* 0x000fe20000000800 */
[----:B------:R-:W-:Y:S01]  /*1480*/  LEA.HI R14, R14, R17, RZ, 0x3 ;  /* 0x000000110e0e7211 */ /* 0x000fe200078f18ff */
[----:B------:R-:W-:Y:S01]  /*1490*/  USHF.L.U32 UR19, UR6, 0x1, URZ ;  /* 0x0000000106137899 */ /* 0x000fe2000800063f */
[C---:B------:R-:W-:Y:S01]  /*14a0*/  LOP3.LUT P0, RZ, R15.reuse, 0x7, RZ, 0xc0, !PT ;  /* 0x000000070fff7812 */ /* 0x040fe2000780c0ff */
[----:B------:R-:W-:Y:S01]  /*14b0*/  IMAD.IADD R16, R15, 0x1, -R16 ;  /* 0x000000010f107824 */ /* 0x000fe200078e0a10 */
[----:B------:R-:W-:-:S02]  /*14c0*/  LOP3.LUT R20, R14, 0xfffffff8, RZ, 0xc0, !PT ;  /* 0xfffffff80e147812 */ /* 0x000fc400078ec0ff */
[----:B------:R-:W-:Y:S02]  /*14d0*/  LEA.HI R14, R15, R15, RZ, 0x1 ;  /* 0x0000000f0f0e7211 */ /* 0x000fe400078f08ff */
[----:B------:R-:W-:Y:S01]  /*14e0*/  ISETP.LT.U32.AND P0, PT, R13, 0x2, !P0 ;  /* 0x000000020d00780c */ /* 0x000fe20004701070 */
[----:B------:R-:W-:Y:S01]  /*14f0*/  IMAD.IADD R20, R17, 0x1, -R20 ;  /* 0x0000000111147824 */ /* 0x000fe200078e0a14 */
[----:B------:R-:W-:Y:S02]  /*1500*/  LOP3.LUT R14, R14, 0x3ffffe, RZ, 0xc0, !PT ;  /* 0x003ffffe0e0e7812 */ /* 0x000fe400078ec0ff */
[----:B------:R-:W-:Y:S02]  /*1510*/  SHF.R.S32.HI R17, RZ, 0x5, R18 ;  /* 0x00000005ff117819 */ /* 0x000fe40000011412 */
[----:B------:R-:W-:Y:S01]  /*1520*/  LOP3.LUT R164, R7, 0x1, RZ, 0xfc, !PT ;  /* 0x0000000107a47812 */ /* 0x000fe200078efcff */
[----:B------:R-:W-:Y:S01]  /*1530*/  IMAD.IADD R14, R15, 0x1, -R14 ;  /* 0x000000010f0e7824 */ /* 0x000fe200078e0a0e */
[----:B0-----:R-:W-:Y:S01]  /*1540*/  ULEA UR7, UR8, UR7, 0x18 ;  /* 0x0000000708077291 */ /* 0x001fe2000f8ec03f */
[C---:B------:R-:W-:Y:S01]  /*1550*/  IMAD R18, R17.reuse, -0x10, -R20 ;  /* 0xfffffff011127824 */ /* 0x040fe200078e0a14 */
[----:B------:R-:W-:Y:S01]  /*1560*/  USHF.L.U32 UR8, UR9, 0x3, URZ ;  /* 0x0000000309087899 */ /* 0x000fe2000800063f */
[C---:B------:R-:W-:Y:S01]  /*1570*/  IMAD R19, R17.reuse, 0x2, R14 ;  /* 0x0000000211137824 */ /* 0x040fe200078e020e */
[----:B------:R-:W-:Y:S01]  /*1580*/  USEL UR9, URZ, 0x1, UP0 ;  /* 0x000000013f097887 */ /* 0x000fe20008000000 */
[--C-:B------:R-:W-:Y:S01]  /*1590*/  IMAD R14, R17, 0x10, R20.reuse ;  /* 0x00000010110e7824 */ /* 0x100fe200078e0214 */
[----:B------:R-:W-:Y:S01]  /*15a0*/  VIMNMX R17, RZ, UR6, PT ;  /* 0x00000006ff117c48 */ /* 0x000fe2000bfe0100 */
[----:B------:R-:W-:Y:S01]  /*15b0*/  IMAD R15, R19, 0x8, R20 ;  /* 0x00000008130f7824 */ /* 0x000fe200078e0214 */
[----:B------:R-:W-:Y:S01]  /*15c0*/  UIADD3 UR20, UR7, 0x40, URZ ;  /* 0x0000004007147890 */ /* 0x000fe2000fffe03f */
[----:B------:R-:W-:Y:S01]  /*15d0*/  SEL R19, RZ, 0x1, !P0 ;  /* 0x00000001ff137807 */ /* 0x000fe20004000000 */
[----:B------:R-:W-:Y:S01]  /*15e0*/  ULOP3.LUT UR8, UR8, 0x8, URZ, 0xc0, !UPT ;  /* 0x0000000808087892 */ /* 0x000fe2000f8ec03f */
[----:B------:R-:W-:Y:S01]  /*15f0*/  IMAD.SHL.U32 R20, R15, 0x80, RZ ;  /* 0x000000800f147824 */ /* 0x000fe200078e00ff */
[----:B------:R-:W-:Y:S01]  /*1600*/  IADD3 R17, -R17, UR6, RZ ;  /* 0x0000000611117c10 */ /* 0x000fe2000fffe1ff */
[----:B------:R-:W-:Y:S01]  /*1610*/  IMAD.U32 R165, RZ, RZ, UR9 ;  /* 0x00000009ffa57e24 */ /* 0x000fe2000f8e00ff */
[----:B------:R-:W-:Y:S01]  /*1620*/  SHF.R.S32.HI R15, RZ, 0x1f, R14 ;  /* 0x0000001fff0f7819 */ /* 0x000fe2000001140e */
[----:B------:R-:W-:Y:S01]  /*1630*/  VIADD R18, R18, UR10 ;  /* 0x0000000a12127c36 */ /* 0x000fe20008000000 */
[----:B------:R-:W-:Y:S01]  /*1640*/  SHF.R.S32.HI R20, RZ, 0x3, R20 ;  /* 0x00000003ff147819 */ /* 0x000fe20000011414 */
[----:B------:R-:W-:-:S02]  /*1650*/  ULEA UR12, UR12, UR20, 0x3 ;  /* 0x000000140c0c7291 */ /* 0x000fc4000f8e183f */
[----:B------:R-:W-:Y:S02]  /*1660*/  ULOP3.LUT UR21, UR8, 0x8, URZ, 0x3c, !UPT ;  /* 0x0000000808157892 */ /* 0x000fe4000f8e3c3f */
[----:B------:R-:W-:-:S12]  /*1670*/  ULOP3.LUT UR13, UR8, 0x18, URZ, 0x3c, !UPT ;  /* 0x00000018080d7892 */ /* 0x000fd8000f8e3c3f */
.L_x_285:
[----:B------:R-:W-:Y:S01]  /*1680*/  SHF.L.U32 R21, R165, 0x1f, RZ ;  /* 0x0000001fa5157819 */ /* 0x000fe200000006ff */
[----:B------:R-:W-:Y:S01]  /*1690*/  IMAD.MOV.U32 R151, RZ, RZ, RZ ;  /* 0x000000ffff977224 */ /* 0x000fe200078e00ff */
[----:B------:R-:W-:Y:S02]  /*16a0*/  ISETP.GE.AND P1, PT, R17, 0x1, PT ;  /* 0x000000011100780c */ /* 0x000fe40003f26270 */
[----:B------:R-:W0:Y:S02]  /*16b0*/  SYNCS.PHASECHK.TRANS64.TRYWAIT P0, [UR12+-0x8], R21 ;  /* 0xfffff815ff0075a7 */ /* 0x000e24000800014c */
[----:B012345:R-:W-:Y:S09]  /*16c0*/  @!P0 BRA `(.L_x_19) ;  /* 0x000000b400348947 */ /* 0x03fff20003800000 */
.L_x_306:
[----:B------:R-:W-:Y:S02]  /*16d0*/  CS2R R24, SRZ ;  /* 0x0000000000187805 */ /* 0x000fe4000001ff00 */
[----:B------:R-:W-:Y:S02]  /*16e0*/  CS2R R26, SRZ ;  /* 0x00000000001a7805 */ /* 0x000fe4000001ff00 */
[----:B------:R-:W-:Y:S02]  /*16f0*/  CS2R R28, SRZ ;  /* 0x00000000001c7805 */ /* 0x000fe4000001ff00 */
[----:B------:R-:W-:Y:S02]  /*1700*/  CS2R R30, SRZ ;  /* 0x00000000001e7805 */ /* 0x000fe4000001ff00 */
[----:B------:R-:W-:Y:S02]  /*1710*/  CS2R R32, SRZ ;  /* 0x0000000000207805 */ /* 0x000fe4000001ff00 */
[----:B------:R-:W-:-:S02]  /*1720*/  CS2R R34, SRZ ;  /* 0x0000000000227805 */ /* 0x000fc4000001ff00 */
        /* <DEDUP_REMOVED lines=56> */
[----:B------:R-:W-:Y:S01]  /*1ab0*/  CS2R R148, SRZ ;  /* 0x0000000000947805 */ /* 0x000fe2000001ff00 */
[----:B------:R-:W-:Y:S01]  /*1ac0*/  IMAD.MOV.U32 R150, RZ, RZ, RZ ;  /* 0x000000ffff967224 */ /* 0x000fe200078e00ff */
[----:B------:R-:W-:Y:S06]  /*1ad0*/  @!P1 BRA `(.L_x_20) ;  /* 0x0000000400309947 */ /* 0x000fec0003800000 */
[----:B0-----:R-:W-:Y:S01]  /*1ae0*/  IMAD.MOV.U32 R21, RZ, RZ, R17 ;  /* 0x000000ffff157224 */ /* 0x001fe200078e0011 */
[----:B------:R-:W-:Y:S01]  /*1af0*/  UPLOP3.LUT UP0, UPT, UPT, UPT, UPT, 0x40, 0x0 ;  /* 0x000000000000789c */ /* 0x000fe20003f0e870 */
[----:B------:R-:W-:Y:S01]  /*1b00*/  IMAD.U32 R156, RZ, RZ, UR4 ;  /* 0x00000004ff9c7e24 */ /* 0x000fe2000f8e00ff */
[----:B------:R-:W-:Y:S01]  /*1b10*/  UMOV UR14, UR5 ;  /* 0x00000005000e7c82 */ /* 0x000fe20008000000 */
[----:B------:R-:W-:-:S08]  /*1b20*/  IMAD.U32 R22, RZ, RZ, UR5 ;  /* 0x00000005ff167e24 */ /* 0x000fd0000f8e00ff */
.L_x_27:
[----:B------:R-:W-:-:S13]  /*1b30*/  ISETP.NE.AND P1, PT, R164, 0x3, PT ;  /* 0x00000003a400780c */ /* 0x000fda0003f25270 */
[----:B------:R-:W-:Y:S05]  /*1b40*/  @!P1 BRA `(.L_x_21) ;  /* 0x0000000000049947 */ /* 0x000fea0003800000 */
[----:B------:R-:W-:Y:S01]  /*1b50*/  BPT.TRAP 0x1 ;  /* 0x000000040000795c */ /* 0x000fe20000300000 */
.L_x_21:
[----:B------:R-:W-:Y:S01]  /*1b60*/  ULEA UR8, UR14, UR7, 0x3 ;  /* 0x000000070e087291 */ /* 0x000fe2000f8e183f */
[----:B------:R-:W-:-:S08]  /*1b70*/  SHF.L.U32 R23, R156, 0x1f, RZ ;  /* 0x0000001f9c177819 */ /* 0x000fd000000006ff */
[----:B------:R0:W1:Y:S01]  /*1b80*/  SYNCS.PHASECHK.TRANS64.TRYWAIT P0, [UR8], R23 ;  /* 0x00000017ff0075a7 */ /* 0x0000620008000148 */
[----:B------:R-:W-:Y:S05]  /*1b90*/  @!P1 BRA `(.L_x_22) ;  /* 0x0000000000049947 */ /* 0x000fea0003800000 */
[----:B------:R-:W-:Y:S01]  /*1ba0*/  BPT.TRAP 0x1 ;  /* 0x000000040000795c */ /* 0x000fe20000300000 */
.L_x_22:
[----:B------:R-:W-:-:S04]  /*1bb0*/  IMAD.U32 R153, RZ, RZ, UR14 ;  /* 0x0000000eff997e24 */ /* 0x000fc8000f8e00ff */
[----:B------:R-:W-:Y:S01]  /*1bc0*/  IMAD R152, R153, 0x400, R20 ;  /* 0x0000040099987824 */ /* 0x000fe200078e0214 */
[----:B-1----:R-:W-:Y:S06]  /*1bd0*/  @P0 BRA `(.L_x_23) ;  /* 0x0000000000080947 */ /* 0x002fec0003800000 */
[----:B------:R-:W1:Y:S02]  /*1be0*/  SYNCS.PHASECHK.TRANS64.TRYWAIT P0, [UR8], R23 ;  /* 0x00000017ff0075a7 */ /* 0x000e640008000148 */
[----:B-1----:R-:W-:Y:S05]  /*1bf0*/  @!P0 BRA `(.L_x_24) ;  /* 0x000000b000008947 */ /* 0x002fea0003800000 */
.L_x_23:
[----:B-1----:R-:W1:Y:S01]  /*1c00*/  LDS.128 R152, [R152+UR7+0x36100] ;  /* 0x0361000798987984 */ /* 0x002e620008000c00 */
[----:B------:R-:W-:Y:S02]  /*1c10*/  UIADD3 UR8, UR7, 0x100, URZ ;  /* 0x0000010007087890 */ /* 0x000fe4000fffe03f */
[----:B------:R-:W-:Y:S02]  /*1c20*/  UIADD3 UR9, UR7, 0x6100, URZ ;  /* 0x0000610007097890 */ /* 0x000fe4000fffe03f */
[----:B------:R-:W-:Y:S02]  /*1c30*/  USHF.R.U32.HI UR8, URZ, 0x4, UR8 ;  /* 0x000000043f087899 */ /* 0x000fe40008011608 */
[----:B------:R-:W-:Y:S02]  /*1c40*/  USHF.R.U32.HI UR9, URZ, 0x4, UR9 ;  /* 0x000000043f097899 */ /* 0x000fe40008011609 */
[----:B------:R-:W-:Y:S02]  /*1c50*/  ULOP3.LUT UR8, UR8, 0x3fff, URZ, 0xc0, !UPT ;  /* 0x00003fff08087892 */ /* 0x000fe4000f8ec03f */
[----:B------:R-:W-:-:S02]  /*1c60*/  ULOP3.LUT UR9, UR9, 0x3fff, URZ, 0xc0, !UPT ;  /* 0x00003fff09097892 */ /* 0x000fc4000f8ec03f */
[----:B------:R-:W-:Y:S02]  /*1c70*/  ULOP3.LUT UR8, UR8, 0x10000, URZ, 0xfc, !UPT ;  /* 0x0001000008087892 */ /* 0x000fe4000f8efc3f */
[----:B------:R-:W-:Y:S02]  /*1c80*/  ULOP3.LUT UR9, UR9, 0x10000, URZ, 0xfc, !UPT ;  /* 0x0001000009097892 */ /* 0x000fe4000f8efc3f */
[----:B------:R-:W-:Y:S02]  /*1c90*/  ULEA UR15, UR14, UR8, 0x9 ;  /* 0x000000080e0f7291 */ /* 0x000fe4000f8e483f */
[----:B------:R-:W-:Y:S01]  /*1ca0*/  ULEA UR18, UR14, UR9, 0xc ;  /* 0x000000090e127291 */ /* 0x000fe2000f8e603f */
[----:B------:R-:W-:Y:S02]  /*1cb0*/  UMOV UR11, 0x40000040 ;  /* 0x40000040000b7882 */ /* 0x000fe40000000000 */
[----:B------:R-:W-:Y:S02]  /*1cc0*/  UMOV UR9, 0x40000040 ;  /* 0x4000004000097882 */ /* 0x000fe40000000000 */
[----:B------:R-:W-:-:S02]  /*1cd0*/  UMOV UR8, UR15 ;  /* 0x0000000f00087c82 */ /* 0x000fc40008000000 */
[----:B------:R-:W-:Y:S01]  /*1ce0*/  UMOV UR10, UR18 ;  /* 0x00000012000a7c82 */ /* 0x000fe20008000000 */
[----:B-1----:R-:W-:-:S06]  /*1cf0*/  WARPGROUP.ARRIVE ;  /* 0x00000000000079c5 */ /* 0x002fcc0000000000 */
[----:B------:R-:W-:Y:S01]  /*1d00*/  HGMMA.SP.64x256x32.F32 R24, gdesc[UR8], R24, UP0, R152, 0x0 ;  /* 0x0be09800081879f0 */ /* 0x000fe2000bf00a18 */
[----:B------:R-:W-:Y:S02]  /*1d10*/  UIADD3 UR8, UR15, 0x2, URZ ;  /* 0x000000020f087890 */ /* 0x000fe4000fffe03f */
[----:B------:R-:W-:Y:S01]  /*1d20*/  UIADD3 UR10, UR18, 0x4, URZ ;  /* 0x00000004120a7890 */ /* 0x000fe2000fffe03f */
[----:B------:R-:W-:Y:S01]  /*1d30*/  UMOV UR9, 0x40000040 ;  /* 0x4000004000097882 */ /* 0x000fe20000000000 */
[----:B------:R-:W-:-:S15]  /*1d40*/  UMOV UR11, 0x40000040 ;  /* 0x40000040000b7882 */ /* 0x000fde0000000000 */
[----:B------:R-:W-:-:S12]  /*1d50*/  NOP ;  /* 0x0000000000007918 */ /* 0x000fd80000000000 */
[----:B------:R-:W-:Y:S01]  /*1d60*/  HGMMA.SP.64x256x32.F32 R24, gdesc[UR8], R24, R153, 0x0 ;  /* 0x0be09900081879f0 */ /* 0x000fe20008700a18 */
        /* <DEDUP_REMOVED lines=11> */
[----:B------:R-:W-:Y:S03]  /*1e20*/  HGMMA.SP.64x256x32.F32 R24, gdesc[UR8], R24, R155, 0x0, gsb0 ;  /* 0x0be09b00081879f0 */ /* 0x000fe60008000a18 */
[----:B------:R-:W-:Y:S02]  /*1e30*/  WARPGROUP.DEPBAR.LE gsb0, 0x0 ;  /* 0x00008000000079c5 */ /* 0x000fe40000010000 */
[----:B------:R-:W-:Y:S05]  /*1e40*/  @!P1 BRA `(.L_x_25) ;  /* 0x0000000000049947 */ /* 0x000fea0003800000 */
[----:B------:R-:W-:Y:S01]  /*1e50*/  BPT.TRAP 0x1 ;  /* 0x000000040000795c */ /* 0x000fe20000300000 */
.L_x_25:
[----:B------:R-:W-:-:S13]  /*1e60*/  LOP3.LUT P0, RZ, R12, R19, RZ, 0xc0, !PT ;  /* 0x000000130cff7212 */ /* 0x000fda000780c0ff */
[----:B0-----:R-:W-:-:S05]  /*1e70*/  @P0 LEA R23, R22, UR7, 0x3 ;  /* 0x0000000716170c11 */ /* 0x001fca000f8e18ff */
[----:B------:R-:W-:-:S05]  /*1e80*/  @P0 VIADD R152, R23, 0x18 ;  /* 0x0000001817980836 */ /* 0x000fca0000000000 */
[----:B------:R-:W-:-:S04]  /*1e90*/  @P0 PRMT R152, R13, 0x654, R152 ;  /* 0x000006540d980816 */ /* 0x000fc80000000098 */
[----:B------:R0:W-:Y:S01]  /*1ea0*/  @P0 SYNCS.ARRIVE.TRANS64.RED.A1T0 RZ, [R152+URZ], RZ ;  /* 0x000000ff98ff09a7 */ /* 0x0001e2000810043f */
[----:B------:R-:W-:-:S13]  /*1eb0*/  ISETP.GT.U32.AND P0, PT, R7, 0x1, PT ;  /* 0x000000010700780c */ /* 0x000fda0003f04070 */
[----:B0-----:R-:W-:Y:S05]  /*1ec0*/  @P0 BRA `(.L_x_26) ;  /* 0x0000000000040947 */ /* 0x001fea0003800000 */
[----:B------:R-:W-:Y:S01]  /*1ed0*/  BPT.TRAP 0x1 ;  /* 0x000000040000795c */ /* 0x000fe20000300000 */
.L_x_26:
[----:B------:R-:W-:Y:S01]  /*1ee0*/  UIADD3 UR14, UR14, 0x1, URZ ;  /* 0x000000010e0e7890 */ /* 0x000fe2000fffe03f */
[C---:B------:R-:W-:Y:S01]  /*1ef0*/  ISETP.GT.AND P1, PT, R21.reuse, 0x1, PT ;  /* 0x000000011500780c */ /* 0x040fe20003f24270 */
[----:B------:R-:W-:Y:S02]  /*1f00*/  VIADD R22, R22, 0x1 ;  /* 0x0000000116167836 */ /* 0x000fe40000000000 */
[----:B------:R-:W-:Y:S01]  /*1f10*/  UISETP.NE.AND UP0, UPT, UR14, 0x3, UPT ;  /* 0x000000030e00788c */ /* 0x000fe2000bf05270 */
[----:B------:R-:W-:Y:S02]  /*1f20*/  VIADD R21, R21, 0xffffffff ;  /* 0xffffffff15157836 */ /* 0x000fe40000000000 */
[C---:B------:R-:W-:Y:S01]  /*1f30*/  ISETP.NE.AND P0, PT, R22.reuse, 0x3, PT ;  /* 0x000000031600780c */ /* 0x040fe20003f05270 */
[----:B------:R-:W-:Y:S02]  /*1f40*/  USEL UR8, URZ, 0x1, UP0 ;  /* 0x000000013f087887 */ /* 0x000fe40008000000 */
[----:B------:R-:W-:Y:S01]  /*1f50*/  USEL UR14, UR14, URZ, UP0 ;  /* 0x0000003f0e0e7287 */ /* 0x000fe20008000000 */
[----:B------:R-:W-:Y:S01]  /*1f60*/  SEL R22, R22, RZ, P0 ;  /* 0x000000ff16167207 */ /* 0x000fe20000000000 */
[----:B------:R-:W-:-:S02]  /*1f70*/  UPLOP3.LUT UP0, UPT, UPT, UPT, UPT, 0x80, 0x0 ;  /* 0x000000000000789c */ /* 0x000fc40003f0f070 */
[----:B------:R-:W-:Y:S01]  /*1f80*/  LOP3.LUT R156, R156, UR8, RZ, 0x3c, !PT ;  /* 0x000000089c9c7c12 */ /* 0x000fe2000f8e3cff */
[----:B------:R-:W-:Y:S08]  /*1f90*/  @P1 BRA `(.L_x_27) ;  /* 0xfffffff800e41947 */ /* 0x000ff0000383ffff */
.L_x_20:
[----:B0-----:R-:W-:Y:S01]  /*1fa0*/  IMAD.U32 R22, RZ, RZ, UR21 ;  /* 0x00000015ff167e24 */ /* 0x001fe2000f8e00ff */
[----:B------:R-:W-:Y:S01]  /*1fb0*/  SHF.L.U32 R21, R165, 0x1f, RZ ;  /* 0x0000001fa5157819 */ /* 0x000fe200000006ff */
[----:B------:R-:W-:Y:S01]  /*1fc0*/  UIADD3 UR5, UR5, UR19, URZ ;  /* 0x0000001305057290 */ /* 0x000fe2000fffe03f */
[----:B------:R-:W0:Y:S01]  /*1fd0*/  LDC R154, c[0x0][0x288] ;  /* 0x0000a200ff9a7b82 */ /* 0x000e220000000800 */
[----:B------:R-:W-:Y:S01]  /*1fe0*/  UISETP.GE.U32.AND UP1, UPT, UR19, 0x3, UPT ;  /* 0x000000031300788c */ /* 0x000fe2000bf26070 */
[----:B------:R-:W-:Y:S01]  /*1ff0*/  SHF.R.S32.HI R156, RZ, 0x1f, R4 ;  /* 0x0000001fff9c7819 */ /* 0x000fe20000011404 */
[----:B------:R-:W-:Y:S02]  /*2000*/  UISETP.GT.U32.AND UP0, UPT, UR5, 0x2, UPT ;  /* 0x000000020500788c */ /* 0x000fe4000bf04070 */
[----:B------:R-:W-:Y:S02]  /*2010*/  UIMAD.WIDE.U32 UR8, UR5, -0x55555555, URZ ;  /* 0xaaaaaaab050878a5 */ /* 0x000fe4000f8e003f */
[----:B------:R-:W-:Y:S01]  /*2020*/  UISETP.LT.U32.AND UP0, UPT, UR19, 0x3, UP0 ;  /* 0x000000031300788c */ /* 0x000fe20008701070 */
[----:B------:R1:W-:Y:S01]  /*2030*/  SYNCS.ARRIVE.TRANS64.A1T0 RZ, [R22+UR20], RZ ;  /* 0x000000ff16ff79a7 */ /* 0x0003e20008100014 */
[----:B------:R-:W-:-:S02]  /*2040*/  WARPGROUP.DEPBAR.LE gsb0, 0x0 ;  /* 0x00008000000079c5 */ /* 0x000fc40000010000 */
[----:B------:R-:W-:Y:S02]  /*2050*/  USEL UR10, URZ, 0x1, !UP0 ;  /* 0x000000013f0a7887 */ /* 0x000fe4000c000000 */
[----:B------:R-:W-:Y:S02]  /*2060*/  USHF.R.U32.HI UR8, URZ, 0x1, UR9 ;  /* 0x000000013f087899 */ /* 0x000fe40008011609 */
[----:B------:R-:W-:Y:S01]  /*2070*/  ULOP3.LUT UR4, UR4, UR10, URZ, 0x3c, !UPT ;  /* 0x0000000a04047292 */ /* 0x000fe2000f8e3c3f */
[----:B------:R-:W4:Y:S01]  /*2080*/  SYNCS.PHASECHK.TRANS64.TRYWAIT P0, [UR12+0x8], R21 ;  /* 0x00000815ff0075a7 */ /* 0x000f22000800014c */
[----:B------:R-:W-:Y:S02]  /*2090*/  UIMAD UR5, UR8, -0x3, UR5 ;  /* 0xfffffffd080578a4 */ /* 0x000fe4000f8e0205 */
[----:B------:R-:W-:Y:S01]  /*20a0*/  @UP1 ULOP3.LUT UR4, UR4, 0x1, UR8, 0x78, !UPT ;  /* 0x0000000104041892 */ /* 0x000fe2000f8e7808 */
[----:B01--4-:R-:W-:Y:S11]  /*20b0*/  @!P0 BRA `(.L_x_28) ;  /* 0x000000a800e88947 */ /* 0x013ff60003800000 */
.L_x_307:
[----:B------:R-:W-:Y:S01]  /*20c0*/  ULDC.64 UR8, c[0x0][0x6d0] ;  /* 0x0001b40000087ab9 */ /* 0x000fe20000000a00 */
[----:B------:R-:W-:Y:S02]  /*20d0*/  IMAD.SHL.U32 R160, R6, 0x40, RZ ;  /* 0x0000004006a07824 */ /* 0x000fe400078e00ff */
[----:B0-----:R-:W-:Y:S02]  /*20e0*/  IMAD R21, R156, UR8, RZ ;  /* 0x000000089c157c24 */ /* 0x001fe4000f8e02ff */
[C---:B------:R-:W-:Y:S01]  /*20f0*/  IMAD.WIDE.U32 R152, R4.reuse, UR8, R14 ;  /* 0x0000000804987c25 */ /* 0x040fe2000f8e000e */
[----:B------:R-:W-:Y:S01]  /*2100*/  ULDC UR8, c[0x0][0x284] ;  /* 0x0000a10000087ab9 */ /* 0x000fe20000000800 */
[----:B------:R-:W-:Y:S02]  /*2110*/  SHF.R.S32.HI R161, RZ, 0x1f, R160 ;  /* 0x0000001fffa17819 */ /* 0x000fe400000114a0 */
[----:B------:R-:W-:Y:S01]  /*2120*/  IMAD R155, R4, UR9, R21 ;  /* 0x00000009049b7c24 */ /* 0x000fe2000f8e0215 */
[C---:B------:R-:W-:Y:S01]  /*2130*/  ISETP.GE.AND P0, PT, R160.reuse, UR8, PT ;  /* 0x00000008a0007c0c */ /* 0x040fe2000bf06270 */
[----:B------:R-:W-:Y:S01]  /*2140*/  IMAD.SHL.U32 R21, R5, 0x100, RZ ;  /* 0x0000010005157824 */ /* 0x000fe200078e00ff */
[----:B------:R-:W-:Y:S01]  /*2150*/  IADD3 R152, P1, R160, R152, RZ ;  /* 0x00000098a0987210 */ /* 0x000fe20007f3e0ff */
[----:B------:R-:W-:-:S03]  /*2160*/  IMAD.WIDE R22, R16, 0x2, RZ ;  /* 0x0000000210167825 */ /* 0x000fc600078e02ff */
[----:B------:R-:W-:Y:S01]  /*2170*/  ISETP.GE.OR P0, PT, R21, R154, P0 ;  /* 0x0000009a1500720c */ /* 0x000fe20000706670 */
[----:B------:R-:W-:Y:S01]  /*2180*/  IMAD R6, R16, -0x2, R154 ;  /* 0xfffffffe10067824 */ /* 0x000fe200078e029a */
[----:B------:R-:W-:Y:S01]  /*2190*/  IADD3.X R153, R161, R153, R155, P1, !PT ;  /* 0x00000099a1997210 */ /* 0x000fe20000ffe49b */
[----:B------:R-:W-:-:S04]  /*21a0*/  IMAD.WIDE R170, R5, 0x100, R22 ;  /* 0x0000010005aa7825 */ /* 0x000fc800078e0216 */
[----:B------:R-:W-:-:S06]  /*21b0*/  IMAD.IADD R5, R6, 0x1, -R21 ;  /* 0x0000000106057824 */ /* 0x000fcc00078e0a15 */
[----:B------:R-:W-:Y:S05]  /*21c0*/  @P0 BRA `(.L_x_29) ;  /* 0x0000009000a00947 */ /* 0x000fea0003800000 */
[----:B------:R-:W0:Y:S01]  /*21d0*/  LDC.64 R22, c[0x0][0x6c8] ;  /* 0x0001b200ff167b82 */ /* 0x000e220000000a00 */
[----:B---3-5:R-:W-:Y:S01]  /*21e0*/  FSETP.NEU.AND P0, PT, R10, RZ, PT ;  /* 0x000000ff0a00720b */ /* 0x028fe20003f0d000 */
[----:B------:R-:W-:Y:S01]  /*21f0*/  IMAD.IADD R166, R18, 0x1, -R160 ;  /* 0x0000000112a67824 */ /* 0x000fe200078e0aa0 */
[----:B------:R-:W-:Y:S01]  /*2200*/  ISETP.GT.AND P1, PT, R5, RZ, PT ;  /* 0x000000ff0500720c */ /* 0x000fe20003f24270 */
[----:B------:R-:W-:Y:S03]  /*2210*/  BSSY B0, `(.L_x_29) ;  /* 0x0000923000007945 */ /* 0x000fe60003800000 */
[----:B------:R-:W-:Y:S01]  /*2220*/  ISETP.GT.AND P5, PT, R166, RZ, P1 ;  /* 0x000000ffa600720c */ /* 0x000fe20000fa4270 */
[-C--:B0-----:R-:W-:Y:S02]  /*2230*/  IMAD R6, R171, R22.reuse, RZ ;  /* 0x00000016ab067224 */ /* 0x081fe400078e02ff */
[----:B------:R-:W-:-:S04]  /*2240*/  IMAD.WIDE.U32 R172, R170, R22, R152 ;  /* 0x00000016aaac7225 */ /* 0x000fc800078e0098 */
[----:B------:R-:W-:-:S04]  /*2250*/  IMAD R21, R170, R23, R6 ;  /* 0x00000017aa157224 */ /* 0x000fc800078e0206 */
[----:B------:R-:W-:Y:S01]  /*2260*/  IMAD.IADD R163, R173, 0x1, R21 ;  /* 0x00000001ada37824 */ /* 0x000fe200078e0215 */
[----:B------:R-:W-:Y:S06]  /*2270*/  @!P0 BRA `(.L_x_30) ;  /* 0x00000064006c8947 */ /* 0x000fec0003800000 */
[----:B------:R-:W-:Y:S01]  /*2280*/  ULDC.64 UR8, c[0x0][0x6b8] ;  /* 0x0001ae0000087ab9 */ /* 0x000fe20000000a00 */
[----:B------:R-:W-:Y:S01]  /*2290*/  ULDC.64 UR14, c[0x0][0x6b0] ;  /* 0x0001ac00000e7ab9 */ /* 0x000fe20000000a00 */
[----:B------:R-:W-:Y:S01]  /*22a0*/  IMAD.WIDE.U32 R152, R4, UR8, R14 ;  /* 0x0000000804987c25 */ /* 0x000fe2000f8e000e */
[----:B------:R-:W-:Y:S01]  /*22b0*/  ULDC.64 UR22, c[0x0][0x6a8] ;  /* 0x0001aa0000167ab9 */ /* 0x000fe20000000a00 */
[----:B------:R-:W0:Y:S01]  /*22c0*/  LDC.64 R168, c[0x0][0x6b0] ;  /* 0x0001ac00ffa87b82 */ /* 0x000e220000000a00 */
[----:B------:R-:W-:Y:S01]  /*22d0*/  ULDC.64 UR10, c[0x0][0x6c0] ;  /* 0x0001b000000a7ab9 */ /* 0x000fe20000000a00 */
[----:B------:R-:W-:Y:S01]  /*22e0*/  IMAD R21, R156, UR8, RZ ;  /* 0x000000089c157c24 */ /* 0x000fe2000f8e02ff */
[----:B------:R-:W-:-:S03]  /*22f0*/  IADD3 R156, P0, R160, R152, RZ ;  /* 0x00000098a09c7210 */ /* 0x000fc60007f1e0ff */
[----:B------:R-:W-:Y:S02]  /*2300*/  IMAD R173, R4, UR9, R21 ;  /* 0x0000000904ad7c24 */ /* 0x000fe4000f8e0215 */
[----:B------:R-:W-:-:S03]  /*2310*/  IMAD R21, R171, UR14, RZ ;  /* 0x0000000eab157c24 */ /* 0x000fc6000f8e02ff */
[----:B------:R-:W-:Y:S01]  /*2320*/  IADD3.X R157, R161, R153, R173, P0, !PT ;  /* 0x00000099a19d7210 */ /* 0x000fe200007fe4ad */
[C---:B------:R-:W-:Y:S02]  /*2330*/  IMAD R175, R170.reuse, UR15, R21 ;  /* 0x0000000faaaf7c24 */ /* 0x040fe4000f8e0215 */
[----:B------:R-:W-:-:S04]  /*2340*/  IMAD.WIDE.U32 R152, R170, UR14, R156 ;  /* 0x0000000eaa987c25 */ /* 0x000fc8000f8e009c */
[----:B------:R-:W-:Y:S01]  /*2350*/  IMAD.IADD R21, R153, 0x1, R175 ;  /* 0x0000000199157824 */ /* 0x000fe200078e02af */
[----:B------:R-:W-:-:S04]  /*2360*/  LEA R154, P0, R152, UR22, 0x2 ;  /* 0x00000016989a7c11 */ /* 0x000fc8000f8010ff */
[----:B------:R-:W-:-:S05]  /*2370*/  LEA.HI.X R155, R152, UR23, R21, 0x2, P0 ;  /* 0x00000017989b7c11 */ /* 0x000fca00080f1415 */
[----:B------:R-:W3:Y:S01]  /*2380*/  @P5 LDG.E.LTC128B R21, desc[UR16][R154.64] ;  /* 0x000000109a155981 */ /* 0x000ee2000c1e1920 */
[----:B------:R-:W-:Y:S01]  /*2390*/  IMAD.WIDE.U32 R158, R170, UR14, R160 ;  /* 0x0000000eaa9e7c25 */ /* 0x000fe2000f8e00a0 */
[----:B------:R-:W-:Y:S01]  /*23a0*/  LEA R152, P0, R172, UR10, 0x2 ;  /* 0x0000000aac987c11 */ /* 0x000fe2000f8010ff */
[----:B------:R-:W-:Y:S02]  /*23b0*/  BSSY B1, `(.L_x_31) ;  /* 0x0000016000017945 */ /* 0x000fe40003800000 */
[----:B0-----:R-:W-:Y:S01]  /*23c0*/  IMAD.WIDE.U32 R170, R170, UR14, R168 ;  /* 0x0000000eaaaa7c25 */ /* 0x001fe2000f8e00a8 */
[----:B------:R-:W-:Y:S02]  /*23d0*/  IADD3 R162, P2, R14, R158, RZ ;  /* 0x0000009e0ea27210 */ /* 0x000fe40007f5e0ff */
[----:B------:R-:W-:Y:S02]  /*23e0*/  LEA.HI.X R153, R172, UR11, R163, 0x2, P0 ;  /* 0x0000000bac997c11 */ /* 0x000fe400080f14a3 */
[----:B------:R-:W-:-:S02]  /*23f0*/  ISETP.GT.AND P0, PT, R5, 0x1, PT ;  /* 0x000000010500780c */ /* 0x000fc40003f04270 */
[----:B------:R-:W-:Y:S01]  /*2400*/  IADD3.X R163, R15, R175, R159, P2, !PT ;  /* 0x000000af0fa37210 */ /* 0x000fe200017fe49f */
[----:B------:R-:W-:Y:S01]  /*2410*/  IMAD.IADD R175, R175, 0x1, R171 ;  /* 0x00000001afaf7824 */ /* 0x000fe200078e02ab */
[----:B------:R-:W-:Y:S02]  /*2420*/  ISETP.GT.AND P2, PT, R166, RZ, P0 ;  /* 0x000000ffa600720c */ /* 0x000fe40000744270 */
[----:B------:R-:W-:Y:S01]  /*2430*/  IADD3 R6, P6, R156, R170, RZ ;  /* 0x000000aa9c067210 */ /* 0x000fe20007fde0ff */
[----:B------:R-:W-:Y:S01]  /*2440*/  IMAD.WIDE.U32 R162, R4, UR8, R162 ;  /* 0x0000000804a27c25 */ /* 0x000fe2000f8e00a2 */
[----:B------:R-:W-:-:S03]  /*2450*/  LEA R156, P4, R22, R152, 0x2 ;  /* 0x00000098169c7211 */ /* 0x000fc600078810ff */
[----:B------:R-:W-:Y:S02]  /*2460*/  IMAD.IADD R159, R173, 0x1, R163 ;  /* 0x00000001ad9f7824 */ /* 0x000fe400078e02a3 */
[----:B---3--:R-:W-:-:S04]  /*2470*/  FMUL R167, R21, R10 ;  /* 0x0000000a15a77220 */ /* 0x008fc80000400000 */
[----:B--2---:R-:W-:Y:S01]  /*2480*/  FFMA R177, R24, R11, R167 ;  /* 0x0000000b18b17223 */ /* 0x004fe200000000a7 */
[----:B------:R-:W-:Y:S01]  /*2490*/  IMAD.X R167, R175, 0x1, R157, P6 ;  /* 0x00000001afa77824 */ /* 0x000fe200030e069d */
[----:B------:R-:W-:-:S03]  /*24a0*/  LEA R168, P6, R162, UR22, 0x2 ;  /* 0x00000016a2a87c11 */ /* 0x000fc6000f8c10ff */
[----:B------:R0:W-:Y:S01]  /*24b0*/  @P5 STG.E desc[UR16][R152.64], R177 ;  /* 0x000000b198005986 */ /* 0x0001e2000c101910 */
[----:B------:R-:W-:Y:S02]  /*24c0*/  LEA R158, P5, R6, UR22, 0x2 ;  /* 0x00000016069e7c11 */ /* 0x000fe4000f8a10ff */
[----:B------:R-:W-:Y:S02]  /*24d0*/  LEA.HI.X R169, R162, UR23, R159, 0x2, P6 ;  /* 0x00000017a2a97c11 */ /* 0x000fe4000b0f149f */
[----:B------:R-:W-:Y:S01]  /*24e0*/  LEA.HI.X R159, R6, UR23, R167, 0x2, P5 ;  /* 0x00000017069f7c11 */ /* 0x000fe2000a8f14a7 */
[----:B------:R-:W-:Y:S08]  /*24f0*/  @!P2 BRA `(.L_x_32) ;  /* 0x000000000004a947 */ /* 0x000ff00003800000 */
[----:B------:R1:W5:Y:S02]  /*2500*/  LDG.E.LTC128B R21, desc[UR16][R158.64] ;  /* 0x000000109e157981 */ /* 0x000364000c1e1920 */
.L_x_32:
[----:B------:R-:W-:Y:S05]  /*2510*/  BSYNC B1 ;  /* 0x0000000000017941 */ /* 0x000fea0003800000 */
.L_x_31:
[----:B-----5:R-:W-:Y:S01]  /*2520*/  FMUL R6, R21, R10 ;  /* 0x0000000a15067220 */ /* 0x020fe20000400000 */
[----:B------:R-:W-:Y:S01]  /*2530*/  LEA.HI.X R157, R22, R153, R23, 0x2, P4 ;  /* 0x00000099169d7211 */ /* 0x000fe200020f1417 */
[----:B------:R-:W-:Y:S01]  /*2540*/  BSSY B1, `(.L_x_33) ;  /* 0x0000008000017945 */ /* 0x000fe20003800000 */
[----:B------:R-:W-:Y:S01]  /*2550*/  ISETP.GT.AND P1, PT, R166, 0x8, P1 ;  /* 0x00000008a600780c */ /* 0x000fe20000f24270 */
[----:B------:R-:W-:Y:S01]  /*2560*/  FFMA R163, R25, R11, R6 ;  /* 0x0000000b19a37223 */ /* 0x000fe20000000006 */
[----:B------:R-:W-:-:S04]  /*2570*/  IADD3 R24, P5, P6, R14, R170, R160 ;  /* 0x000000aa0e187210 */ /* 0x000fc80007ebe0a0 */
[----:B------:R2:W-:Y:S01]  /*2580*/  @P2 STG.E desc[UR16][R156.64], R163 ;  /* 0x000000a39c002986 */ /* 0x0005e2000c101910 */
[----:B------:R-:W-:-:S06]  /*2590*/  IADD3.X R25, R15, R175, R161, P5, P6 ;  /* 0x000000af0f197210 */ /* 0x000fcc0002fec4a1 */
[----:B------:R-:W-:Y:S05]  /*25a0*/  @!P1 BRA `(.L_x_34) ;  /* 0x0000000000049947 */ /* 0x000fea0003800000 */
[----:B------:R3:W5:Y:S02]  /*25b0*/  LDG.E.LTC128B R21, desc[UR16][R168.64+0x20] ;  /* 0x00002010a8157981 */ /* 0x000764000c1e1920 */
.L_x_34:
[----:B------:R-:W-:Y:S05]  /*25c0*/  BSYNC B1 ;  /* 0x0000000000017941 */ /* 0x000fea0003800000 */
.L_x_33:
[----:B------:R-:W-:-:S04]  /*25d0*/  IMAD.WIDE.U32 R24, R4, UR8, R24 ;  /* 0x0000000804187c25 */ /* 0x000fc8000f8e0018 */
[----:B-----5:R-:W-:Y:S01]  /*25e0*/  FMUL R161, R21, R10 ;  /* 0x0000000a15a17220 */ /* 0x020fe20000400000 */
[----:B------:R-:W-:Y:S01]  /*25f0*/  ISETP.GT.AND P0, PT, R166, 0x8, P0 ;  /* 0x00000008a600780c */ /* 0x000fe20000704270 */
[----:B------:R-:W-:Y:S01]  /*2600*/  USHF.L.U64.HI UR11, UR14, 0x5, UR15 ;  /* 0x000000050e0b7899 */ /* 0x000fe2000801020f */
[----:B------:R-:W-:Y:S01]  /*2610*/  IMAD.IADD R25, R173, 0x1, R25 ;  /* 0x00000001ad197824 */ /* 0x000fe200078e0219 */
[----:B------:R-:W-:Y:S01]  /*2620*/  LEA R160, P5, R24, UR22, 0x2 ;  /* 0x0000001618a07c11 */ /* 0x000fe2000f8a10ff */
[----:B--2---:R-:W-:Y:S01]  /*2630*/  FFMA R163, R26, R11, R161 ;  /* 0x0000000b1aa37223 */ /* 0x004fe200000000a1 */
[----:B------:R-:W-:Y:S01]  /*2640*/  ISETP.GT.AND P2, PT, R5, 0x8, PT ;  /* 0x000000080500780c */ /* 0x000fe20003f44270 */
[----:B------:R-:W-:Y:S01]  /*2650*/  USHF.L.U32 UR10, UR14, 0x5, URZ ;  /* 0x000000050e0a7899 */ /* 0x000fe2000800063f */
[----:B------:R-:W-:Y:S01]  /*2660*/  LEA.HI.X R161, R24, UR23, R25, 0x2, P5 ;  /* 0x0000001718a17c11 */ /* 0x000fe2000a8f1419 */
[----:B------:R-:W-:Y:S01]  /*2670*/  @P1 IMAD.MOV.U32 R24, RZ, RZ, R152 ;  /* 0x000000ffff181224 */ /* 0x000fe200078e0098 */
[----:B------:R-:W-:Y:S01]  /*2680*/  BSSY B1, `(.L_x_35) ;  /* 0x0000006000017945 */ /* 0x000fe20003800000 */
[----:B------:R-:W-:Y:S01]  /*2690*/  @P1 IMAD.MOV.U32 R25, RZ, RZ, R153 ;  /* 0x000000ffff191224 */ /* 0x000fe200078e0099 */
[----:B------:R-:W-:-:S04]  /*26a0*/  ISETP.GT.AND P4, PT, R166, RZ, P2 ;  /* 0x000000ffa600720c */ /* 0x000fc80001784270 */
[----:B------:R2:W-:Y:S01]  /*26b0*/  @P1 STG.E desc[UR16][R24.64+0x20], R163 ;  /* 0x000020a318001986 */ /* 0x0005e2000c101910 */
[----:B------:R-:W-:Y:S08]  /*26c0*/  @!P0 BRA `(.L_x_36) ;  /* 0x0000000000048947 */ /* 0x000ff00003800000 */
[----:B------:R4:W5:Y:S02]  /*26d0*/  LDG.E.LTC128B R21, desc[UR16][R160.64+0x20] ;  /* 0x00002010a0157981 */ /* 0x000964000c1e1920 */
.L_x_36:
[----:B------:R-:W-:Y:S05]  /*26e0*/  BSYNC B1 ;  /* 0x0000000000017941 */ /* 0x000fea0003800000 */
.L_x_35:
[----:B-----5:R-:W-:Y:S01]  /*26f0*/  FMUL R4, R21, R10 ;  /* 0x0000000a15047220 */ /* 0x020fe20000400000 */
[----:B--2---:R-:W-:Y:S01]  /*2700*/  IADD3 R24, P1, R154, UR10, RZ ;  /* 0x0000000a9a187c10 */ /* 0x004fe2000ff3e0ff */
[----:B------:R-:W-:Y:S02]  /*2710*/  IMAD.MOV.U32 R167, RZ, RZ, R21 ;  /* 0x000000ffffa77224 */ /* 0x000fe400078e0015 */
[----:B---3--:R-:W-:Y:S01]  /*2720*/  FFMA R169, R27, R11, R4 ;  /* 0x0000000b1ba97223 */ /* 0x008fe20000000004 */
[----:B------:R-:W-:Y:S01]  /*2730*/  @P0 IMAD.MOV.U32 R26, RZ, RZ, R156 ;  /* 0x000000ffff1a0224 */ /* 0x000fe200078e009c */
[----:B------:R-:W-:Y:S01]  /*2740*/  IADD3.X R25, R155, UR11, RZ, P1, !PT ;  /* 0x0000000b9b197c10 */ /* 0x000fe20008ffe4ff */
[----:B------:R-:W-:-:S05]  /*2750*/  @P0 IMAD.MOV.U32 R27, RZ, RZ, R157 ;  /* 0x000000ffff1b0224 */ /* 0x000fca00078e009d */
[----:B------:R2:W-:Y:S04]  /*2760*/  @P0 STG.E desc[UR16][R26.64+0x20], R169 ;  /* 0x000020a91a000986 */ /* 0x0005e8000c101910 */
[----:B------:R-:W3:Y:S01]  /*2770*/  @P4 LDG.E.LTC128B R167, desc[UR16][R24.64] ;  /* 0x0000001018a74981 */ /* 0x000ee2000c1e1920 */
[C---:B------:R-:W-:Y:S01]  /*2780*/  IMAD.SHL.U32 R4, R22.reuse, 0x20, RZ ;  /* 0x0000002016047824 */ /* 0x040fe200078e00ff */
[----:B------:R-:W-:Y:S01]  /*2790*/  SHF.L.U64.HI R6, R22, 0x5, R23 ;  /* 0x0000000516067819 */ /* 0x000fe20000010217 */
[----:B------:R-:W-:Y:S01]  /*27a0*/  BSSY B1, `(.L_x_37) ;  /* 0x000000c000017945 */ /* 0x000fe20003800000 */
[----:B------:R-:W-:Y:S02]  /*27b0*/  ISETP.GT.AND P0, PT, R5, 0x9, PT ;  /* 0x000000090500780c */ /* 0x000fe40003f04270 */
[----:B----4-:R-:W-:-:S02]  /*27c0*/  IADD3 R160, P5, R4, R152, RZ ;  /* 0x0000009804a07210 */ /* 0x010fc40007fbe0ff */
[----:B------:R-:W-:-:S03]  /*27d0*/  ISETP.GT.AND P1, PT, R166, RZ, P0 ;  /* 0x000000ffa600720c */ /* 0x000fc60000724270 */
[----:B------:R-:W-:Y:S01]  /*27e0*/  IMAD.X R161, R6, 0x1, R153, P5 ;  /* 0x0000000106a17824 */ /* 0x000fe200028e0699 */
[----:B------:R-:W-:-:S04]  /*27f0*/  IADD3 R162, P5, R158, UR10, RZ ;  /* 0x0000000a9ea27c10 */ /* 0x000fc8000ffbe0ff */
[----:B------:R-:W-:Y:S01]  /*2800*/  IADD3.X R163, R159, UR11, RZ, P5, !PT ;  /* 0x0000000b9fa37c10 */ /* 0x000fe2000affe4ff */
[----:B---3--:R-:W-:-:S04]  /*2810*/  FMUL R21, R167, R10 ;  /* 0x0000000aa7157220 */ /* 0x008fc80000400000 */
[----:B------:R-:W-:-:S05]  /*2820*/  FFMA R21, R28, R11, R21 ;  /* 0x0000000b1c157223 */ /* 0x000fca0000000015 */
[----:B------:R2:W-:Y:S01]  /*2830*/  @P4 STG.E desc[UR16][R160.64], R21 ;  /* 0x00000015a0004986 */ /* 0x0005e2000c101910 */
[----:B------:R-:W-:Y:S05]  /*2840*/  @!P1 BRA `(.L_x_38) ;  /* 0x0000000000049947 */ /* 0x000fea0003800000 */
[----:B------:R3:W5:Y:S02]  /*2850*/  LDG.E.LTC128B R167, desc[UR16][R162.64] ;  /* 0x00000010a2a77981 */ /* 0x000764000c1e1920 */
.L_x_38:
[----:B------:R-:W-:Y:S05]  /*2860*/  BSYNC B1 ;  /* 0x0000000000017941 */ /* 0x000fea0003800000 */
.L_x_37:
[----:B------:R-:W-:Y:S01]  /*2870*/  UIADD3 UR8, UP0, UR10, 0x20, URZ ;  /* 0x000000200a087890 */ /* 0x000fe2000ff1e03f */
[----:B------:R-:W-:Y:S01]  /*2880*/  ISETP.GT.AND P2, PT, R166, 0x8, P2 ;  /* 0x00000008a600780c */ /* 0x000fe20001744270 */
[----:B-----5:R-:W-:Y:S01]  /*2890*/  FMUL R22, R167, R10 ;  /* 0x0000000aa7167220 */ /* 0x020fe20000400000 */
[----:B--2---:R-:W-:Y:S01]  /*28a0*/  IADD3 R26, P4, R4, R156, RZ ;  /* 0x0000009c041a7210 */ /* 0x004fe20007f9e0ff */
[----:B------:R-:W-:Y:S02]  /*28b0*/  UIADD3.X UR9, URZ, UR11, URZ, UP0, !UPT ;  /* 0x0000000b3f097290 */ /* 0x000fe400087fe43f */
[----:B------:R-:W-:Y:S01]  /*28c0*/  IADD3 R28, P5, R154, UR8, RZ ;  /* 0x000000089a1c7c10 */ /* 0x000fe2000ffbe0ff */
[----:B------:R-:W-:Y:S01]  /*28d0*/  FFMA R169, R29, R11, R22 ;  /* 0x0000000b1da97223 */ /* 0x000fe20000000016 */
[----:B------:R-:W-:Y:S02]  /*28e0*/  IMAD.X R27, R6, 0x1, R157, P4 ;  /* 0x00000001061b7824 */ /* 0x000fe400020e069d */
[----:B------:R-:W-:-:S03]  /*28f0*/  IADD3.X R29, R155, UR9, RZ, P5, !PT ;  /* 0x000000099b1d7c10 */ /* 0x000fc6000affe4ff */
[----:B------:R2:W-:Y:S04]  /*2900*/  @P1 STG.E desc[UR16][R26.64], R169 ;  /* 0x000000a91a001986 */ /* 0x0005e8000c101910 */
[----:B------:R-:W4:Y:S01]  /*2910*/  @P2 LDG.E.LTC128B R167, desc[UR16][R28.64] ;  /* 0x000000101ca72981 */ /* 0x000f22000c1e1920 */
[----:B------:R-:W-:Y:S01]  /*2920*/  IADD3 R22, P1, R4, 0x20, RZ ;  /* 0x0000002004167810 */ /* 0x000fe20007f3e0ff */
[----:B------:R-:W-:Y:S01]  /*2930*/  BSSY B1, `(.L_x_39) ;  /* 0x000000c000017945 */ /* 0x000fe20003800000 */
[----:B------:R-:W-:Y:S02]  /*2940*/  ISETP.GT.AND P4, PT, R166, 0x8, P0 ;  /* 0x00000008a600780c */ /* 0x000fe40000784270 */
[----:B0-----:R-:W-:Y:S01]  /*2950*/  IADD3 R152, P5, R22, R152, RZ ;  /* 0x0000009816987210 */ /* 0x001fe20007fbe0ff */
[----:B------:R-:W-:Y:S01]  /*2960*/  IMAD.X R21, RZ, RZ, R6, P1 ;  /* 0x000000ffff157224 */ /* 0x000fe200008e0606 */
[----:B------:R-:W-:-:S03]  /*2970*/  IADD3 R154, P0, R158, UR8, RZ ;  /* 0x000000089e9a7c10 */ /* 0x000fc6000ff1e0ff */
[----:B------:R-:W-:Y:S01]  /*2980*/  IMAD.X R153, R21, 0x1, R153, P5 ;  /* 0x0000000115997824 */ /* 0x000fe200028e0699 */
[----:B------:R-:W-:Y:S01]  /*2990*/  IADD3.X R155, R159, UR9, RZ, P0, !PT ;  /* 0x000000099f9b7c10 */ /* 0x000fe200087fe4ff */
[----:B----4-:R-:W-:-:S04]  /*29a0*/  FMUL R23, R167, R10 ;  /* 0x0000000aa7177220 */ /* 0x010fc80000400000 */
[----:B------:R-:W-:-:S05]  /*29b0*/  FFMA R23, R30, R11, R23 ;  /* 0x0000000b1e177223 */ /* 0x000fca0000000017 */
[----:B------:R2:W-:Y:S01]  /*29c0*/  @P2 STG.E desc[UR16][R152.64], R23 ;  /* 0x0000001798002986 */ /* 0x0005e2000c101910 */
[----:B------:R-:W-:Y:S05]  /*29d0*/  @!P4 BRA `(.L_x_40) ;  /* 0x000000000004c947 */ /* 0x000fea0003800000 */
[----:B------:R0:W5:Y:S02]  /*29e0*/  LDG.E.LTC128B R167, desc[UR16][R154.64] ;  /* 0x000000109aa77981 */ /* 0x000164000c1e1920 */
.L_x_40:
[----:B------:R-:W-:Y:S05]  /*29f0*/  BSYNC B1 ;  /* 0x0000000000017941 */ /* 0x000fea0003800000 */
.L_x_39:
[----:B-----5:R-:W-:Y:S01]  /*2a00*/  FMUL R28, R167, R10 ;  /* 0x0000000aa71c7220 */ /* 0x020fe20000400000 */
[----:B------:R-:W-:Y:S01]  /*2a10*/  IADD3 R30, P2, R22, R156, RZ ;  /* 0x0000009c161e7210 */ /* 0x000fe20007f5e0ff */
[----:B------:R-:W-:Y:S01]  /*2a20*/  BSSY B1, `(.L_x_41) ;  /* 0x000000c000017945 */ /* 0x000fe20003800000 */
[----:B------:R-:W-:Y:S01]  /*2a30*/  ISETP.GT.AND P1, PT, R5, 0x10, PT ;  /* 0x000000100500780c */ /* 0x000fe20003f24270 */
[----:B--2---:R-:W-:Y:S01]  /*2a40*/  FFMA R23, R31, R11, R28 ;  /* 0x0000000b1f177223 */ /* 0x004fe2000000001c */
[----:B------:R-:W-:Y:S01]  /*2a50*/  ISETP.GT.AND P0, PT, R5, 0x11, PT ;  /* 0x000000110500780c */ /* 0x000fe20003f04270 */
[----:B------:R-:W-:Y:S01]  /*2a60*/  IMAD.X R31, R21, 0x1, R157, P2 ;  /* 0x00000001151f7824 */ /* 0x000fe200010e069d */
[----:B------:R-:W-:Y:S02]  /*2a70*/  ISETP.GT.AND P5, PT, R166, RZ, P1 ;  /* 0x000000ffa600720c */ /* 0x000fe40000fa4270 */
[----:B------:R-:W-:Y:S02]  /*2a80*/  IADD3 R152, P2, R24, UR10, RZ ;  /* 0x0000000a18987c10 */ /* 0x000fe4000ff5e0ff */
[----:B------:R2:W-:Y:S01]  /*2a90*/  @P4 STG.E desc[UR16][R30.64], R23 ;  /* 0x000000171e004986 */ /* 0x0005e2000c101910 */
[----:B------:R-:W-:-:S02]  /*2aa0*/  IADD3 R28, P6, R160, R4, RZ ;  /* 0x00000004a01c7210 */ /* 0x000fc40007fde0ff */
[----:B------:R-:W-:-:S06]  /*2ab0*/  IADD3.X R153, R25, UR11, RZ, P2, !PT ;  /* 0x0000000b19997c10 */ /* 0x000fcc00097fe4ff */
[----:B------:R-:W-:Y:S05]  /*2ac0*/  @!P5 BRA `(.L_x_42) ;  /* 0x000000000004d947 */ /* 0x000fea0003800000 */
[----:B------:R4:W5:Y:S02]  /*2ad0*/  LDG.E.LTC128B R167, desc[UR16][R152.64] ;  /* 0x0000001098a77981 */ /* 0x000964000c1e1920 */
.L_x_42:
[----:B------:R-:W-:Y:S05]  /*2ae0*/  BSYNC B1 ;  /* 0x0000000000017941 */ /* 0x000fea0003800000 */
.L_x_41:
[----:B--2--5:R-:W-:Y:S01]  /*2af0*/  FMUL R23, R167, R10 ;  /* 0x0000000aa7177220 */ /* 0x024fe20000400000 */
[----:B------:R-:W-:Y:S01]  /*2b00*/  IMAD.X R29, R161, 0x1, R6, P6 ;  /* 0x00000001a11d7824 */ /* 0x000fe200030e0606 */
[----:B------:R-:W-:Y:S01]  /*2b10*/  ISETP.GT.AND P2, PT, R166, RZ, P0 ;  /* 0x000000ffa600720c */ /* 0x000fe20000744270 */
[----:B------:R-:W-:Y:S01]  /*2b20*/  BSSY B1, `(.L_x_43) ;  /* 0x0000008000017945 */ /* 0x000fe20003800000 */
[----:B------:R-:W-:Y:S01]  /*2b30*/  FFMA R23, R32, R11, R23 ;  /* 0x0000000b20177223 */ /* 0x000fe20000000017 */
[----:B0-----:R-:W-:Y:S02]  /*2b40*/  IADD3 R154, P6, R162, UR10, RZ ;  /* 0x0000000aa29a7c10 */ /* 0x001fe4000ffde0ff */
[----:B------:R-:W-:Y:S02]  /*2b50*/  IADD3 R30, P4, R26, R4, RZ ;  /* 0x000000041a1e7210 */ /* 0x000fe40007f9e0ff */
[----:B------:R0:W-:Y:S01]  /*2b60*/  @P5 STG.E desc[UR16][R28.64], R23 ;  /* 0x000000171c005986 */ /* 0x0001e2000c101910 */
[----:B------:R-:W-:-:S05]  /*2b70*/  IADD3.X R155, R163, UR11, RZ, P6, !PT ;  /* 0x0000000ba39b7c10 */ /* 0x000fca000b7fe4ff */
[----:B------:R-:W-:Y:S05]  /*2b80*/  @!P2 BRA `(.L_x_44) ;  /* 0x000000000004a947 */ /* 0x000fea0003800000 */
[----:B------:R2:W5:Y:S02]  /*2b90*/  LDG.E.LTC128B R167, desc[UR16][R154.64] ;  /* 0x000000109aa77981 */ /* 0x000564000c1e1920 */
.L_x_44:
[----:B------:R-:W-:Y:S05]  /*2ba0*/  BSYNC B1 ;  /* 0x0000000000017941 */ /* 0x000fea0003800000 */
.L_x_43:
[----:B-----5:R-:W-:Y:S01]  /*2bb0*/  FMUL R32, R167, R10 ;  /* 0x0000000aa7207220 */ /* 0x020fe20000400000 */
[----:B------:R-:W-:Y:S01]  /*2bc0*/  IMAD.X R31, R27, 0x1, R6, P4 ;  /* 0x000000011b1f7824 */ /* 0x000fe200020e0606 */
[----:B------:R-:W-:Y:S01]  /*2bd0*/  ISETP.GT.AND P1, PT, R166, 0x8, P1 ;  /* 0x00000008a600780c */ /* 0x000fe20000f24270 */
[----:B------:R-:W-:Y:S01]  /*2be0*/  BSSY B1, `(.L_x_45) ;  /* 0x0000008000017945 */ /* 0x000fe20003800000 */
[----:B------:R-:W-:Y:S01]  /*2bf0*/  FFMA R33, R33, R11, R32 ;  /* 0x0000000b21217223 */ /* 0x000fe20000000020 */
[----:B------:R-:W-:Y:S02]  /*2c00*/  IADD3 R24, P4, R24, UR8, RZ ;  /* 0x0000000818187c10 */ /* 0x000fe4000ff9e0ff */
[----:B------:R-:W-:Y:S02]  /*2c10*/  IADD3 R32, P5, R22, R160, RZ ;  /* 0x000000a016207210 */ /* 0x000fe40007fbe0ff */
[----:B------:R0:W-:Y:S01]  /*2c20*/  @P2 STG.E desc[UR16][R30.64], R33 ;  /* 0x000000211e002986 */ /* 0x0001e2000c101910 */
[----:B------:R-:W-:-:S05]  /*2c30*/  IADD3.X R25, R25, UR9, RZ, P4, !PT ;  /* 0x0000000919197c10 */ /* 0x000fca000a7fe4ff */
[----:B------:R-:W-:Y:S05]  /*2c40*/  @!P1 BRA `(.L_x_46) ;  /* 0x0000000000049947 */ /* 0x000fea0003800000 */
[----:B------:R0:W5:Y:S02]  /*2c50*/  LDG.E.LTC128B R167, desc[UR16][R24.64] ;  /* 0x0000001018a77981 */ /* 0x000164000c1e1920 */
.L_x_46:
[----:B------:R-:W-:Y:S05]  /*2c60*/  BSYNC B1 ;  /* 0x0000000000017941 */ /* 0x000fea0003800000 */
.L_x_45:
[----:B0----5:R-:W-:Y:S01]  /*2c70*/  FMUL R23, R167, R10 ;  /* 0x0000000aa7177220 */ /* 0x021fe20000400000 */
[----:B------:R-:W-:Y:S01]  /*2c80*/  IMAD.X R33, R21, 0x1, R161, P5 ;  /* 0x0000000115217824 */ /* 0x000fe200028e06a1 */
[----:B------:R-:W-:Y:S01]  /*2c90*/  ISETP.GT.AND P2, PT, R166, 0x8, P0 ;  /* 0x00000008a600780c */ /* 0x000fe20000744270 */
[----:B------:R-:W-:Y:S01]  /*2ca0*/  BSSY B1, `(.L_x_47) ;  /* 0x0000007000017945 */ /* 0x000fe20003800000 */
[----:B------:R-:W-:Y:S01]  /*2cb0*/  FFMA R23, R34, R11, R23 ;  /* 0x0000000b22177223 */ /* 0x000fe20000000017 */
[----:B------:R-:W-:-:S04]  /*2cc0*/  IADD3 R24, P0, R162, UR8, RZ ;  /* 0x00000008a2187c10 */ /* 0x000fc8000ff1e0ff */
[----:B------:R0:W-:Y:S01]  /*2cd0*/  @P1 STG.E desc[UR16][R32.64], R23 ;  /* 0x0000001720001986 */ /* 0x0001e2000c101910 */
[----:B------:R-:W-:-:S05]  /*2ce0*/  IADD3.X R25, R163, UR9, RZ, P0, !PT ;  /* 0x00000009a3197c10 */ /* 0x000fca00087fe4ff */
[----:B------:R-:W-:Y:S05]  /*2cf0*/  @!P2 BRA `(.L_x_48) ;  /* 0x000000000004a947 */ /* 0x000fea0003800000 */
[----:B------:R0:W5:Y:S02]  /*2d00*/  LDG.E.LTC128B R167, desc[UR16][R24.64] ;  /* 0x0000001018a77981 */ /* 0x000164000c1e1920 */
.L_x_48:
[----:B------:R-:W-:Y:S05]  /*2d10*/  BSYNC B1 ;  /* 0x0000000000017941 */ /* 0x000fea0003800000 */
.L_x_47:
[----:B------:R-:W-:Y:S01]  /*2d20*/  IADD3 R26, P5, R22, R26, RZ ;  /* 0x0000001a161a7210 */ /* 0x000fe20007fbe0ff */
[----:B0----5:R-:W-:Y:S01]  /*2d30*/  FMUL R24, R167, R10 ;  /* 0x0000000aa7187220 */ /* 0x021fe20000400000 */
[----:B------:R-:W-:Y:S01]  /*2d40*/  ISETP.GT.AND P1, PT, R5, 0x18, PT ;  /* 0x000000180500780c */ /* 0x000fe20003f24270 */
[----:B------:R-:W-:Y:S01]  /*2d50*/  BSSY B1, `(.L_x_49) ;  /* 0x000000b000017945 */ /* 0x000fe20003800000 */
[----:B------:R-:W-:Y:S01]  /*2d60*/  IADD3 R32, P6, R152, UR10, RZ ;  /* 0x0000000a98207c10 */ /* 0x000fe2000ffde0ff */
[----:B------:R-:W-:Y:S01]  /*2d70*/  FFMA R35, R35, R11, R24 ;  /* 0x0000000b23237223 */ /* 0x000fe20000000018 */
[----:B------:R-:W-:Y:S01]  /*2d80*/  IMAD.X R27, R21, 0x1, R27, P5 ;  /* 0x00000001151b7824 */ /* 0x000fe200028e061b */
[----:B------:R-:W-:Y:S02]  /*2d90*/  ISETP.GT.AND P4, PT, R166, RZ, P1 ;  /* 0x000000ffa600720c */ /* 0x000fe40000f84270 */
[----:B------:R-:W-:Y:S02]  /*2da0*/  ISETP.GT.AND P0, PT, R5, 0x19, PT ;  /* 0x000000190500780c */ /* 0x000fe40003f04270 */
[----:B------:R0:W-:Y:S01]  /*2db0*/  @P2 STG.E desc[UR16][R26.64], R35 ;  /* 0x000000231a002986 */ /* 0x0001e2000c101910 */
[----:B------:R-:W-:-:S02]  /*2dc0*/  IADD3 R24, P5, R28, R4, RZ ;  /* 0x000000041c187210 */ /* 0x000fc40007fbe0ff */
[----:B------:R-:W-:-:S06]  /*2dd0*/  IADD3.X R33, R153, UR11, RZ, P6, !PT ;  /* 0x0000000b99217c10 */ /* 0x000fcc000b7fe4ff */
[----:B------:R-:W-:Y:S05]  /*2de0*/  @!P4 BRA `(.L_x_50) ;  /* 0x000000000004c947 */ /* 0x000fea0003800000 */
[----:B------:R0:W5:Y:S02]  /*2df0*/  LDG.E.LTC128B R167, desc[UR16][R32.64] ;  /* 0x0000001020a77981 */ /* 0x000164000c1e1920 */
.L_x_50:
[----:B------:R-:W-:Y:S05]  /*2e00*/  BSYNC B1 ;  /* 0x0000000000017941 */ /* 0x000fea0003800000 */
.L_x_49:
[----:B-----5:R-:W-:Y:S01]  /*2e10*/  FMUL R23, R167, R10 ;  /* 0x0000000aa7177220 */ /* 0x020fe20000400000 */
[----:B------:R-:W-:Y:S01]  /*2e20*/  IMAD.X R25, R29, 0x1, R6, P5 ;  /* 0x000000011d197824 */ /* 0x000fe200028e0606 */
[----:B------:R-:W-:Y:S01]  /*2e30*/  ISETP.GT.AND P2, PT, R166, RZ, P0 ;  /* 0x000000ffa600720c */ /* 0x000fe20000744270 */
[----:B------:R-:W-:Y:S01]  /*2e40*/  BSSY B1, `(.L_x_51) ;  /* 0x0000008000017945 */ /* 0x000fe20003800000 */
[----:B------:R-:W-:Y:S01]  /*2e50*/  FFMA R23, R36, R11, R23 ;  /* 0x0000000b24177223 */ /* 0x000fe20000000017 */
[----:B------:R-:W-:Y:S02]  /*2e60*/  IADD3 R34, P6, R154, UR10, RZ ;  /* 0x0000000a9a227c10 */ /* 0x000fe4000ffde0ff */
[----:B0-----:R-:W-:Y:S02]  /*2e70*/  IADD3 R26, P5, R30, R4, RZ ;  /* 0x000000041e1a7210 */ /* 0x001fe40007fbe0ff */
[----:B------:R0:W-:Y:S01]  /*2e80*/  @P4 STG.E desc[UR16][R24.64], R23 ;  /* 0x0000001718004986 */ /* 0x0001e2000c101910 */
[----:B------:R-:W-:-:S05]  /*2e90*/  IADD3.X R35, R155, UR11, RZ, P6, !PT ;  /* 0x0000000b9b237c10 */ /* 0x000fca000b7fe4ff */
[----:B------:R-:W-:Y:S05]  /*2ea0*/  @!P2 BRA `(.L_x_52) ;  /* 0x000000000004a947 */ /* 0x000fea0003800000 */
[----:B------:R0:W5:Y:S02]  /*2eb0*/  LDG.E.LTC128B R167, desc[UR16][R34.64] ;  /* 0x0000001022a77981 */ /* 0x000164000c1e1920 */
.L_x_52:
[----:B------:R-:W-:Y:S05]  /*2ec0*/  BSYNC B1 ;  /* 0x0000000000017941 */ /* 0x000fea0003800000 */
.L_x_51:
[----:B-----5:R-:W-:Y:S01]  /*2ed0*/  FMUL R36, R167, R10 ;  /* 0x0000000aa7247220 */ /* 0x020fe20000400000 */
[----:B------:R-:W-:Y:S01]  /*2ee0*/  IMAD.X R27, R31, 0x1, R6, P5 ;  /* 0x000000011f1b7824 */ /* 0x000fe200028e0606 */
[----:B------:R-:W-:Y:S01]  /*2ef0*/  ISETP.GT.AND P1, PT, R166, 0x8, P1 ;  /* 0x00000008a600780c */ /* 0x000fe20000f24270 */
[----:B------:R-:W-:Y:S01]  /*2f00*/  BSSY B1, `(.L_x_53) ;  /* 0x0000008000017945 */ /* 0x000fe20003800000 */
[----:B0-----:R-:W-:Y:S01]  /*2f10*/  FFMA R23, R37, R11, R36 ;  /* 0x0000000b25177223 */ /* 0x001fe20000000024 */
[----:B------:R-:W-:Y:S02]  /*2f20*/  IADD3 R36, P4, R152, UR8, RZ ;  /* 0x0000000898247c10 */ /* 0x000fe4000ff9e0ff */
[----:B------:R-:W-:Y:S02]  /*2f30*/  IADD3 R156, P5, R28, R22, RZ ;  /* 0x000000161c9c7210 */ /* 0x000fe40007fbe0ff */
[----:B------:R0:W-:Y:S01]  /*2f40*/  @P2 STG.E desc[UR16][R26.64], R23 ;  /* 0x000000171a002986 */ /* 0x0001e2000c101910 */
[----:B------:R-:W-:-:S05]  /*2f50*/  IADD3.X R37, R153, UR9, RZ, P4, !PT ;  /* 0x0000000999257c10 */ /* 0x000fca000a7fe4ff */
[----:B------:R-:W-:Y:S05]  /*2f60*/  @!P1 BRA `(.L_x_54) ;  /* 0x0000000000049947 */ /* 0x000fea0003800000 */
[----:B------:R0:W5:Y:S02]  /*2f70*/  LDG.E.LTC128B R167, desc[UR16][R36.64] ;  /* 0x0000001024a77981 */ /* 0x000164000c1e1920 */
.L_x_54:
[----:B------:R-:W-:Y:S05]  /*2f80*/  BSYNC B1 ;  /* 0x0000000000017941 */ /* 0x000fea0003800000 */
.L_x_53:
        /* <DEDUP_REMOVED lines=10> */
.L_x_56:
[----:B------:R-:W-:Y:S05]  /*3030*/  BSYNC B1 ;  /* 0x0000000000017941 */ /* 0x000fea0003800000 */
.L_x_55:
        /* <DEDUP_REMOVED lines=14> */
.L_x_58:
[----:B------:R-:W-:Y:S05]  /*3120*/  BSYNC B1 ;  /* 0x0000000000017941 */ /* 0x000fea0003800000 */
.L_x_57:
        /* <DEDUP_REMOVED lines=11> */
.L_x_60:
[----:B------:R-:W-:Y:S05]  /*31e0*/  BSYNC B1 ;  /* 0x0000000000017941 */ /* 0x000fea0003800000 */
.L_x_59:
        /* <DEDUP_REMOVED lines=11> */
.L_x_62:
[----:B------:R-:W-:Y:S05]  /*32a0*/  BSYNC B1 ;  /* 0x0000000000017941 */ /* 0x000fea0003800000 */
.L_x_61:
        /* <DEDUP_REMOVED lines=10> */
.L_x_64:
[----:B------:R-:W-:Y:S05]  /*3350*/  BSYNC B1 ;  /* 0x0000000000017941 */ /* 0x000fea0003800000 */
.L_x_63:
        /* <DEDUP_REMOVED lines=14> */
.L_x_66:
[----:B------:R-:W-:Y:S05]  /*3440*/  BSYNC B1 ;  /* 0x0000000000017941 */ /* 0x000fea0003800000 */
.L_x_65:
        /* <DEDUP_REMOVED lines=11> */
.L_x_68:
[----:B------:R-:W-:Y:S05]  /*3500*/  BSYNC B1 ;  /* 0x0000000000017941 */ /* 0x000fea0003800000 */
.L_x_67:
        /* <DEDUP_REMOVED lines=11> */
.L_x_70:
[----:B------:R-:W-:Y:S05]  /*35c0*/  BSYNC B1 ;  /* 0x0000000000017941 */ /* 0x000fea0003800000 */
.L_x_69:
        /* <DEDUP_REMOVED lines=10> */
.L_x_72:
[----:B------:R-:W-:Y:S05]  /*3670*/  BSYNC B1 ;  /* 0x0000000000017941 */ /* 0x000fea0003800000 */
.L_x_71:
        /* <DEDUP_REMOVED lines=14> */
.L_x_74:
[----:B------:R-:W-:Y:S05]  /*3760*/  BSYNC B1 ;  /* 0x0000000000017941 */ /* 0x000fea0003800000 */
.L_x_73:
        /* <DEDUP_REMOVED lines=11> */
.L_x_76:
[----:B------:R-:W-:Y:S05]  /*3820*/  BSYNC B1 ;  /* 0x0000000000017941 */ /* 0x000fea0003800000 */
.L_x_75:
        /* <DEDUP_REMOVED lines=11> */
.L_x_78:
[----:B------:R-:W-:Y:S05]  /*38e0*/  BSYNC B1 ;  /* 0x0000000000017941 */ /* 0x000fea0003800000 */
.L_x_77:
        /* <DEDUP_REMOVED lines=10> */
.L_x_80:
[----:B------:R-:W-:Y:S05]  /*3990*/  BSYNC B1 ;  /* 0x0000000000017941 */ /* 0x000fea0003800000 */
.L_x_79:
[----:B0-----:R-:W-:Y:S01]  /*39a0*/  IADD3 R24, P5, R26, R22, RZ ;  /* 0x000000161a187210 */ /* 0x001fe20007fbe0ff */
[----:B-----5:R-:W-:Y:S01]  /*39b0*/  FMUL R32, R167, R10 ;  /* 0x0000000aa7207220 */ /* 0x020fe20000400000 */
        /* <DEDUP_REMOVED lines=12> */
.L_x_82:
[----:B------:R-:W-:Y:S05]  /*3a80*/  BSYNC B1 ;  /* 0x0000000000017941 */ /* 0x000fea0003800000 */
.L_x_81:
        /* <DEDUP_REMOVED lines=11> */
.L_x_84:
[----:B------:R-:W-:Y:S05]  /*3b40*/  BSYNC B1 ;  /* 0x0000000000017941 */ /* 0x000fea0003800000 */
.L_x_83:
        /* <DEDUP_REMOVED lines=11> */
.L_x_86:
[----:B------:R-:W-:Y:S05]  /*3c00*/  BSYNC B1 ;  /* 0x0000000000017941 */ /* 0x000fea0003800000 */
.L_x_85:
        /* <DEDUP_REMOVED lines=10> */
.L_x_88:
[----:B------:R-:W-:Y:S05]  /*3cb0*/  BSYNC B1 ;  /* 0x0000000000017941 */ /* 0x000fea0003800000 */
.L_x_87:
        /* <DEDUP_REMOVED lines=14> */
.L_x_90:
[----:B------:R-:W-:Y:S05]  /*3da0*/  BSYNC B1 ;  /* 0x0000000000017941 */ /* 0x000fea0003800000 */
.L_x_89:
[----:B-----5:R-:W-:Y:S01]  /*3db0*/  FMUL R23, R167, R10 ;  /* 0x0000000aa7177220 */ /* 0x020fe20000400000 */
        /* <DEDUP_REMOVED lines=10> */
.L_x_92:
[----:B------:R-:W-:Y:S05]  /*3e60*/  BSYNC B1 ;  /* 0x0000000000017941 */ /* 0x000fea0003800000 */
.L_x_91:
        /* <DEDUP_REMOVED lines=11> */
.L_x_94:
[----:B------:R-:W-:Y:S05]  /*3f20*/  BSYNC B1 ;  /* 0x0000000000017941 */ /* 0x000fea0003800000 */
.L_x_93:
        /* <DEDUP_REMOVED lines=10> */
.L_x_96:
[----:B------:R-:W-:Y:S05]  /*3fd0*/  BSYNC B1 ;  /* 0x0000000000017941 */ /* 0x000fea0003800000 */
.L_x_95:
[----:B------:R-:W-:Y:S01]  /*3fe0*/  IADD3 R24, P5, R24, R22, RZ ;  /* 0x0000001618187210 */ /* 0x000fe20007fbe0ff */
[----:B0----5:R-:W-:Y:S01]  /*3ff0*/  FMUL R26, R167, R10 ;  /* 0x0000000aa71a7220 */ /* 0x021fe20000400000 */
[C---:B------:R-:W-:Y:S01]  /*4000*/  ISETP.GT.AND P1, PT, R5.reuse, 0x48, PT ;  /* 0x000000480500780c */ /* 0x040fe20003f24270 */
[----:B------:R-:W-:Y:S01]  /*4010*/  BSSY B1, `(.L_x_97) ;  /* 0x000000b000017945 */ /* 0x000fe20003800000 */
[----:B------:R-:W-:Y:S01]  /*4020*/  ISETP.GT.AND P0, PT, R5, 0x49, PT ;  /* 0x000000490500780c */ /* 0x000fe20003f04270 */
[----:B------:R-:W-:Y:S01]  /*4030*/  FFMA R59, R59, R11, R26 ;  /* 0x0000000b3b3b7223 */ /* 0x000fe2000000001a */
        /* <DEDUP_REMOVED lines=8> */
.L_x_98:
[----:B------:R-:W-:Y:S05]  /*40c0*/  BSYNC B1 ;  /* 0x0000000000017941 */ /* 0x000fea0003800000 */
.L_x_97:
        /* <DEDUP_REMOVED lines=11> */
.L_x_100:
[----:B------:R-:W-:Y:S05]  /*4180*/  BSYNC B1 ;  /* 0x0000000000017941 */ /* 0x000fea0003800000 */
.L_x_99:
        /* <DEDUP_REMOVED lines=11> */
.L_x_102:
[----:B------:R-:W-:Y:S05]  /*4240*/  BSYNC B1 ;  /* 0x0000000000017941 */ /* 0x000fea0003800000 */
.L_x_101:
        /* <DEDUP_REMOVED lines=10> */
.L_x_104:
[----:B------:R-:W-:Y:S05]  /*42f0*/  BSYNC B1 ;  /* 0x0000000000017941 */ /* 0x000fea0003800000 */
.L_x_103:
[----:B0-----:R-:W-:Y:S01]  /*4300*/  IADD3 R28, P5, R38, R22, RZ ;  /* 0x00000016261c7210 */ /* 0x001fe20007fbe0ff */
[----:B-----5:R-:W-:Y:S01]  /*4310*/  FMUL R30, R167, R10 ;  /* 0x0000000aa71e7220 */ /* 0x020fe20000400000 */
        /* <DEDUP_REMOVED lines=12> */
.L_x_106:
[----:B------:R-:W-:Y:S05]  /*43e0*/  BSYNC B1 ;  /* 0x0000000000017941 */ /* 0x000fea0003800000 */
.L_x_105:
        /* <DEDUP_REMOVED lines=11> */
.L_x_108:
[----:B------:R-:W-:Y:S05]  /*44a0*/  BSYNC B1 ;  /* 0x0000000000017941 */ /* 0x000fea0003800000 */
.L_x_107:
        /* <DEDUP_REMOVED lines=11> */
.L_x_110:
[----:B------:R-:W-:Y:S05]  /*4560*/  BSYNC B1 ;  /* 0x0000000000017941 */ /* 0x000fea0003800000 */
.L_x_109:
        /* <DEDUP_REMOVED lines=10> */
.L_x_112:
[----:B------:R-:W-:Y:S05]  /*4610*/  BSYNC B1 ;  /* 0x0000000000017941 */ /* 0x000fea0003800000 */
.L_x_111:
        /* <DEDUP_REMOVED lines=14> */
.L_x_114:
[----:B------:R-:W-:Y:S05]  /*4700*/  BSYNC B1 ;  /* 0x0000000000017941 */ /* 0x000fea0003800000 */
.L_x_113:
        /* <DEDUP_REMOVED lines=11> */
.L_x_116:
[----:B------:R-:W-:Y:S05]  /*47c0*/  BSYNC B1 ;  /* 0x0000000000017941 */ /* 0x000fea0003800000 */
.L_x_115:
        /* <DEDUP_REMOVED lines=11> */
.L_x_118:
[----:B------:R-:W-:Y:S05]  /*4880*/  BSYNC B1 ;  /* 0x0000000000017941 */ /* 0x000fea0003800000 */
.L_x_117:
        /* <DEDUP_REMOVED lines=10> */
.L_x_120:
[----:B------:R-:W-:Y:S05]  /*4930*/  BSYNC B1 ;  /* 0x0000000000017941 */ /* 0x000fea0003800000 */
.L_x_119:
        /* <DEDUP_REMOVED lines=14> */
.L_x_122:
[----:B------:R-:W-:Y:S05]  /*4a20*/  BSYNC B1 ;  /* 0x0000000000017941 */ /* 0x000fea0003800000 */
.L_x_121:
        /* <DEDUP_REMOVED lines=11> */
.L_x_124:
[----:B------:R-:W-:Y:S05]  /*4ae0*/  BSYNC B1 ;  /* 0x0000000000017941 */ /* 0x000fea0003800000 */
.L_x_123:
        /* <DEDUP_REMOVED lines=11> */
.L_x_126:
[----:B------:R-:W-:Y:S05]  /*4ba0*/  BSYNC B1 ;  /* 0x0000000000017941 */ /* 0x000fea0003800000 */
.L_x_125:
        /* <DEDUP_REMOVED lines=10> */
.L_x_128:
[----:B------:R-:W-:Y:S05]  /*4c50*/  BSYNC B1 ;  /* 0x0000000000017941 */ /* 0x000fea0003800000 */
.L_x_127:
        /* <DEDUP_REMOVED lines=14> */
.L_x_130:
[----:B------:R-:W-:Y:S05]  /*4d40*/  BSYNC B1 ;  /* 0x0000000000017941 */ /* 0x000fea0003800000 */
.L_x_129:
        /* <DEDUP_REMOVED lines=11> */
.L_x_132:
[----:B------:R-:W-:Y:S05]  /*4e00*/  BSYNC B1 ;  /* 0x0000000000017941 */ /* 0x000fea0003800000 */
.L_x_131:
        /* <DEDUP_REMOVED lines=11> */
.L_x_134:
[----:B------:R-:W-:Y:S05]  /*4ec0*/  BSYNC B1 ;  /* 0x0000000000017941 */ /* 0x000fea0003800000 */
.L_x_133:
        /* <DEDUP_REMOVED lines=10> */
.L_x_136:
[----:B------:R-:W-:Y:S05]  /*4f70*/  BSYNC B1 ;  /* 0x0000000000017941 */ /* 0x000fea0003800000 */
.L_x_135:
        /* <DEDUP_REMOVED lines=14> */
.L_x_138:
[----:B------:R-:W-:Y:S05]  /*5060*/  BSYNC B1 ;  /* 0x0000000000017941 */ /* 0x000fea0003800000 */
.L_x_137:
        /* <DEDUP_REMOVED lines=11> */
.L_x_140:
[----:B------:R-:W-:Y:S05]  /*5120*/  BSYNC B1 ;  /* 0x0000000000017941 */ /* 0x000fea0003800000 */
.L_x_139:
        /* <DEDUP_REMOVED lines=11> */
.L_x_142:
[----:B------:R-:W-:Y:S05]  /*51e0*/  BSYNC B1 ;  /* 0x0000000000017941 */ /* 0x000fea0003800000 */
.L_x_141:
        /* <DEDUP_REMOVED lines=10> */
.L_x_144:
[----:B------:R-:W-:Y:S05]  /*5290*/  BSYNC B1 ;  /* 0x0000000000017941 */ /* 0x000fea0003800000 */
.L_x_143:
        /* <DEDUP_REMOVED lines=14> */
.L_x_146:
[----:B------:R-:W-:Y:S05]  /*5380*/  BSYNC B1 ;  /* 0x0000000000017941 */ /* 0x000fea0003800000 */
.L_x_145:
        /* <DEDUP_REMOVED lines=11> */
.L_x_148:
[----:B------:R-:W-:Y:S05]  /*5440*/  BSYNC B1 ;  /* 0x0000000000017941 */ /* 0x000fea0003800000 */
.L_x_147:
        /* <DEDUP_REMOVED lines=11> */
.L_x_150:
[----:B------:R-:W-:Y:S05]  /*5500*/  BSYNC B1 ;  /* 0x0000000000017941 */ /* 0x000fea0003800000 */
.L_x_149:
        /* <DEDUP_REMOVED lines=10> */
.L_x_152:
[----:B------:R-:W-:Y:S05]  /*55b0*/  BSYNC B1 ;  /* 0x0000000000017941 */ /* 0x000fea0003800000 */
.L_x_151:
        /* <DEDUP_REMOVED lines=14> */
.L_x_154:
[----:B------:R-:W-:Y:S05]  /*56a0*/  BSYNC B1 ;  /* 0x0000000000017941 */ /* 0x000fea0003800000 */
.L_x_153:
        /* <DEDUP_REMOVED lines=11> */
.L_x_156:
[----:B------:R-:W-:Y:S05]  /*5760*/  BSYNC B1 ;  /* 0x0000000000017941 */ /* 0x000fea0003800000 */
.L_x_155:
        /* <DEDUP_REMOVED lines=11> */
.L_x_158:
[----:B------:R-:W-:Y:S05]  /*5820*/  BSYNC B1 ;  /* 0x0000000000017941 */ /* 0x000fea0003800000 */
.L_x_157:
        /* <DEDUP_REMOVED lines=10> */
.L_x_160:
[----:B------:R-:W-:Y:S05]  /*58d0*/  BSYNC B1 ;  /* 0x0000000000017941 */ /* 0x000fea0003800000 */
.L_x_159:
        /* <DEDUP_REMOVED lines=14> */
.L_x_162:
[----:B------:R-:W-:Y:S05]  /*59c0*/  BSYNC B1 ;  /* 0x0000000000017941 */ /* 0x000fea0003800000 */
.L_x_161:
        /* <DEDUP_REMOVED lines=11> */
.L_x_164:
[----:B------:R-:W-:Y:S05]  /*5a80*/  BSYNC B1 ;  /* 0x0000000000017941 */ /* 0x000fea0003800000 */
.L_x_163:
        /* <DEDUP_REMOVED lines=11> */
.L_x_166:
[----:B------:R-:W-:Y:S05]  /*5b40*/  BSYNC B1 ;  /* 0x0000000000017941 */ /* 0x000fea0003800000 */
.L_x_165:
        /* <DEDUP_REMOVED lines=10> */
.L_x_168:
[----:B------:R-:W-:Y:S05]  /*5bf0*/  BSYNC B1 ;  /* 0x0000000000017941 */ /* 0x000fea0003800000 */
.L_x_167:
        /* <DEDUP_REMOVED lines=14> */
.L_x_170:
[----:B------:R-:W-:Y:S05]  /*5ce0*/  BSYNC B1 ;  /* 0x0000000000017941 */ /* 0x000fea0003800000 */
.L_x_169:
        /* <DEDUP_REMOVED lines=11> */
.L_x_172:
[----:B------:R-:W-:Y:S05]  /*5da0*/  BSYNC B1 ;  /* 0x0000000000017941 */ /* 0x000fea0003800000 */
.L_x_171:
        /* <DEDUP_REMOVED lines=11> */
.L_x_174:
[----:B------:R-:W-:Y:S05]  /*5e60*/  BSYNC B1 ;  /* 0x0000000000017941 */ /* 0x000fea0003800000 */
.L_x_173:
        /* <DEDUP_REMOVED lines=10> */
.L_x_176:
[----:B------:R-:W-:Y:S05]  /*5f10*/  BSYNC B1 ;  /* 0x0000000000017941 */ /* 0x000fea0003800000 */
.L_x_175:
        /* <DEDUP_REMOVED lines=14> */
.L_x_178:
[----:B------:R-:W-:Y:S05]  /*6000*/  BSYNC B1 ;  /* 0x0000000000017941 */ /* 0x000fea0003800000 */
.L_x_177:
        /* <DEDUP_REMOVED lines=11> */
.L_x_180:
[----:B------:R-:W-:Y:S05]  /*60c0*/  BSYNC B1 ;  /* 0x0000000000017941 */ /* 0x000fea0003800000 */
.L_x_179:
        /* <DEDUP_REMOVED lines=11> */
.L_x_182:
[----:B------:R-:W-:Y:S05]  /*6180*/  BSYNC B1 ;  /* 0x0000000000017941 */ /* 0x000fea0003800000 */
.L_x_181:
        /* <DEDUP_REMOVED lines=10> */
.L_x_184:
[----:B------:R-:W-:Y:S05]  /*6230*/  BSYNC B1 ;  /* 0x0000000000017941 */ /* 0x000fea0003800000 */
.L_x_183:
        /* <DEDUP_REMOVED lines=14> */
.L_x_186:
[----:B------:R-:W-:Y:S05]  /*6320*/  BSYNC B1 ;  /* 0x0000000000017941 */ /* 0x000fea0003800000 */
.L_x_185:
        /* <DEDUP_REMOVED lines=11> */
.L_x_188:
[----:B------:R-:W-:Y:S05]  /*63e0*/  BSYNC B1 ;  /* 0x0000000000017941 */ /* 0x000fea0003800000 */
.L_x_187:
        /* <DEDUP_REMOVED lines=11> */
.L_x_190:
[----:B------:R-:W-:Y:S05]  /*64a0*/  BSYNC B1 ;  /* 0x0000000000017941 */ /* 0x000fea0003800000 */
.L_x_189:
        /* <DEDUP_REMOVED lines=10> */
.L_x_192:
[----:B------:R-:W-:Y:S05]  /*6550*/  BSYNC B1 ;  /* 0x0000000000017941 */ /* 0x000fea0003800000 */
.L_x_191:
        /* <DEDUP_REMOVED lines=14> */
.L_x_194:
[----:B------:R-:W-:Y:S05]  /*6640*/  BSYNC B1 ;  /* 0x0000000000017941 */ /* 0x000fea0003800000 */
.L_x_193:
        /* <DEDUP_REMOVED lines=11> */
.L_x_196:
[----:B------:R-:W-:Y:S05]  /*6700*/  BSYNC B1 ;  /* 0x0000000000017941 */ /* 0x000fea0003800000 */
.L_x_195:
        /* <DEDUP_REMOVED lines=11> */
.L_x_198:
[----:B------:R-:W-:Y:S05]  /*67c0*/  BSYNC B1 ;  /* 0x0000000000017941 */ /* 0x000fea0003800000 */
.L_x_197:
        /* <DEDUP_REMOVED lines=10> */
.L_x_200:
[----:B------:R-:W-:Y:S05]  /*6870*/  BSYNC B1 ;  /* 0x0000000000017941 */ /* 0x000fea0003800000 */
.L_x_199:
        /* <DEDUP_REMOVED lines=14> */
.L_x_202:
[----:B------:R-:W-:Y:S05]  /*6960*/  BSYNC B1 ;  /* 0x0000000000017941 */ /* 0x000fea0003800000 */
.L_x_201:
        /* <DEDUP_REMOVED lines=11> */
.L_x_204:
[----:B------:R-:W-:Y:S05]  /*6a20*/  BSYNC B1 ;  /* 0x0000000000017941 */ /* 0x000fea0003800000 */
.L_x_203:
        /* <DEDUP_REMOVED lines=11> */
.L_x_206:
[----:B------:R-:W-:Y:S05]  /*6ae0*/  BSYNC B1 ;  /* 0x0000000000017941 */ /* 0x000fea0003800000 */
.L_x_205:
        /* <DEDUP_REMOVED lines=10> */
.L_x_208:
[----:B------:R-:W-:Y:S05]  /*6b90*/  BSYNC B1 ;  /* 0x0000000000017941 */ /* 0x000fea0003800000 */
.L_x_207:
        /* <DEDUP_REMOVED lines=14> */
.L_x_210:
[----:B------:R-:W-:Y:S05]  /*6c80*/  BSYNC B1 ;  /* 0x0000000000017941 */ /* 0x000fea0003800000 */
.L_x_209:
        /* <DEDUP_REMOVED lines=11> */
.L_x_212:
[----:B------:R-:W-:Y:S05]  /*6d40*/  BSYNC B1 ;  /* 0x0000000000017941 */ /* 0x000fea0003800000 */
.L_x_211:
        /* <DEDUP_REMOVED lines=11> */
.L_x_214:
[----:B------:R-:W-:Y:S05]  /*6e00*/  BSYNC B1 ;  /* 0x0000000000017941 */ /* 0x000fea0003800000 */
.L_x_213:
        /* <DEDUP_REMOVED lines=10> */
.L_x_216:
[----:B------:R-:W-:Y:S05]  /*6eb0*/  BSYNC B1 ;  /* 0x0000000000017941 */ /* 0x000fea0003800000 */
.L_x_215:
        /* <DEDUP_REMOVED lines=14> */
.L_x_218:
[----:B------:R-:W-:Y:S05]  /*6fa0*/  BSYNC B1 ;  /* 0x0000000000017941 */ /* 0x000fea0003800000 */
.L_x_217:
        /* <DEDUP_REMOVED lines=11> */
.L_x_220:
[----:B------:R-:W-:Y:S05]  /*7060*/  BSYNC B1 ;  /* 0x0000000000017941 */ /* 0x000fea0003800000 */
.L_x_219:
        /* <DEDUP_REMOVED lines=11> */
.L_x_222:
[----:B------:R-:W-:Y:S05]  /*7120*/  BSYNC B1 ;  /* 0x0000000000017941 */ /* 0x000fea0003800000 */
.L_x_221:
        /* <DEDUP_REMOVED lines=10> */
.L_x_224:
[----:B------:R-:W-:Y:S05]  /*71d0*/  BSYNC B1 ;  /* 0x0000000000017941 */ /* 0x000fea0003800000 */
.L_x_223:
        /* <DEDUP_REMOVED lines=14> */
.L_x_226:
[----:B------:R-:W-:Y:S05]  /*72c0*/  BSYNC B1 ;  /* 0x0000000000017941 */ /* 0x000fea0003800000 */
.L_x_225:
        /* <DEDUP_REMOVED lines=11> */
.L_x_228:
[----:B------:R-:W-:Y:S05]  /*7380*/  BSYNC B1 ;  /* 0x0000000000017941 */ /* 0x000fea0003800000 */
.L_x_227:
        /* <DEDUP_REMOVED lines=11> */
.L_x_230:
[----:B------:R-:W-:Y:S05]  /*7440*/  BSYNC B1 ;  /* 0x0000000000017941 */ /* 0x000fea0003800000 */
.L_x_229:
        /* <DEDUP_REMOVED lines=10> */
.L_x_232:
[----:B------:R-:W-:Y:S05]  /*74f0*/  BSYNC B1 ;  /* 0x0000000000017941 */ /* 0x000fea0003800000 */
.L_x_231:
        /* <DEDUP_REMOVED lines=14> */
.L_x_234:
[----:B------:R-:W-:Y:S05]  /*75e0*/  BSYNC B1 ;  /* 0x0000000000017941 */ /* 0x000fea0003800000 */
.L_x_233:
        /* <DEDUP_REMOVED lines=11> */
.L_x_236:
[----:B------:R-:W-:Y:S05]  /*76a0*/  BSYNC B1 ;  /* 0x0000000000017941 */ /* 0x000fea0003800000 */
.L_x_235:
        /* <DEDUP_REMOVED lines=11> */
.L_x_238:
[----:B------:R-:W-:Y:S05]  /*7760*/  BSYNC B1 ;  /* 0x0000000000017941 */ /* 0x000fea0003800000 */
.L_x_237:
        /* <DEDUP_REMOVED lines=10> */
.L_x_240:
[----:B------:R-:W-:Y:S05]  /*7810*/  BSYNC B1 ;  /* 0x0000000000017941 */ /* 0x000fea0003800000 */
.L_x_239:
        /* <DEDUP_REMOVED lines=14> */
.L_x_242:
[----:B------:R-:W-:Y:S05]  /*7900*/  BSYNC B1 ;  /* 0x0000000000017941 */ /* 0x000fea0003800000 */
.L_x_241:
        /* <DEDUP_REMOVED lines=11> */
.L_x_244:
[----:B------:R-:W-:Y:S05]  /*79c0*/  BSYNC B1 ;  /* 0x0000000000017941 */ /* 0x000fea0003800000 */
.L_x_243:
        /* <DEDUP_REMOVED lines=11> */
.L_x_246:
[----:B------:R-:W-:Y:S05]  /*7a80*/  BSYNC B1 ;  /* 0x0000000000017941 */ /* 0x000fea0003800000 */
.L_x_245:
        /* <DEDUP_REMOVED lines=10> */
.L_x_248:
[----:B------:R-:W-:Y:S05]  /*7b30*/  BSYNC B1 ;  /* 0x0000000000017941 */ /* 0x000fea0003800000 */
.L_x_247:
        /* <DEDUP_REMOVED lines=14> */
.L_x_250:
[----:B------:R-:W-:Y:S05]  /*7c20*/  BSYNC B1 ;  /* 0x0000000000017941 */ /* 0x000fea0003800000 */
.L_x_249:
        /* <DEDUP_REMOVED lines=11> */
.L_x_252:
[----:B------:R-:W-:Y:S05]  /*7ce0*/  BSYNC B1 ;  /* 0x0000000000017941 */ /* 0x000fea0003800000 */
.L_x_251:
        /* <DEDUP_REMOVED lines=11> */
.L_x_254:
[----:B------:R-:W-:Y:S05]  /*7da0*/  BSYNC B1 ;  /* 0x0000000000017941 */ /* 0x000fea0003800000 */
.L_x_253:
        /* <DEDUP_REMOVED lines=10> */
.L_x_256:
[----:B------:R-:W-:Y:S05]  /*7e50*/  BSYNC B1 ;  /* 0x0000000000017941 */ /* 0x000fea0003800000 */
.L_x_255:
        /* <DEDUP_REMOVED lines=14> */
.L_x_258:
[----:B------:R-:W-:Y:S05]  /*7f40*/  BSYNC B1 ;  /* 0x0000000000017941 */ /* 0x000fea0003800000 */
.L_x_257:
        /* <DEDUP_REMOVED lines=11> */
.L_x_260:
[----:B------:R-:W-:Y:S05]  /*8000*/  BSYNC B1 ;  /* 0x0000000000017941 */ /* 0x000fea0003800000 */
.L_x_259:
        /* <DEDUP_REMOVED lines=11> */
.L_x_262:
[----:B------:R-:W-:Y:S05]  /*80c0*/  BSYNC B1 ;  /* 0x0000000000017941 */ /* 0x000fea0003800000 */
.L_x_261:
        /* <DEDUP_REMOVED lines=10> */
.L_x_264:
[----:B------:R-:W-:Y:S05]  /*8170*/  BSYNC B1 ;  /* 0x0000000000017941 */ /* 0x000fea0003800000 */
.L_x_263:
        /* <DEDUP_REMOVED lines=14> */
.L_x_266:
[----:B------:R-:W-:Y:S05]  /*8260*/  BSYNC B1 ;  /* 0x0000000000017941 */ /* 0x000fea0003800000 */
.L_x_265:
[----:B-----5:R-:W-:Y:S01]  /*8270*/  FMUL R23, R167, R10 ;  /* 0x0000000aa7177220 */ /* 0x020fe20000400000 */
[----:B------:R-:W-:Y:S01]  /*8280*/  IMAD.X R37, R33, 0x1, R6, P6 ;  /* 0x0000000121257824 */ /* 0x000fe200030e0606 */
[----:B------:R-:W-:Y:S01]  /*8290*/  ISETP.GT.AND P2, PT, R166, RZ, P1 ;  /* 0x000000ffa600720c */ /* 0x000fe20000f44270 */
[----:B------:R-:W-:Y:S01]  /*82a0*/  BSSY B1, `(.L_x_267) ;  /* 0x0000007000017945 */ /* 0x000fe20003800000 */
[----:B------:R-:W-:Y:S01]  /*82b0*/  FFMA R23, R144, R11, R23 ;  /* 0x0000000b90177223 */ /* 0x000fe20000000017 */
[----:B------:R-:W-:-:S04]  /*82c0*/  IADD3 R40, P0, R24, UR10, RZ ;  /* 0x0000000a18287c10 */ /* 0x000fc8000ff1e0ff */
[----:B------:R0:W-:Y:S01]  /*82d0*/  @P5 STG.E desc[UR16][R36.64], R23 ;  /* 0x0000001724005986 */ /* 0x0001e2000c101910 */
[----:B------:R-:W-:-:S05]  /*82e0*/  IADD3.X R41, R25, UR11, RZ, P0, !PT ;  /* 0x0000000b19297c10 */ /* 0x000fca00087fe4ff */
[----:B------:R-:W-:Y:S05]  /*82f0*/  @!P2 BRA `(.L_x_268) ;  /* 0x000000000004a947 */ /* 0x000fea0003800000 */
[----:B------:R0:W5:Y:S02]  /*8300*/  LDG.E.LTC128B R167, desc[UR16][R40.64] ;  /* 0x0000001028a77981 */ /* 0x000164000c1e1920 */
.L_x_268:
[----:B------:R-:W-:Y:S05]  /*8310*/  BSYNC B1 ;  /* 0x0000000000017941 */ /* 0x000fea0003800000 */
.L_x_267:
[----:B0-----:R-:W-:Y:S01]  /*8320*/  IADD3 R28, P5, R34, R4, RZ ;  /* 0x00000004221c7210 */ /* 0x001fe20007fbe0ff */
[----:B-----5:R-:W-:Y:S01]  /*8330*/  FMUL R38, R167, R10 ;  /* 0x0000000aa7267220 */ /* 0x020fe20000400000 */
[----:B------:R-:W-:Y:S01]  /*8340*/  ISETP.GT.AND P4, PT, R166, 0x8, P4 ;  /* 0x00000008a600780c */ /* 0x000fe20002784270 */
[----:B------:R-:W-:Y:S01]  /*8350*/  BSSY B1, `(.L_x_269) ;  /* 0x000000a000017945 */ /* 0x000fe20003800000 */
[----:B------:R-:W-:Y:S01]  /*8360*/  IADD3 R26, P6, R26, UR8, RZ ;  /* 0x000000081a1a7c10 */ /* 0x000fe2000ffde0ff */
[----:B------:R-:W-:Y:S01]  /*8370*/  FFMA R145, R145, R11, R38 ;  /* 0x0000000b91917223 */ /* 0x000fe20000000026 */
[----:B------:R-:W-:Y:S01]  /*8380*/  IMAD.X R29, R35, 0x1, R6, P5 ;  /* 0x00000001231d7824 */ /* 0x000fe200028e0606 */
[----:B------:R-:W-:Y:S02]  /*8390*/  ISETP.GT.AND P0, PT, R5, 0xf8, PT ;  /* 0x000000f80500780c */ /* 0x000fe40003f04270 */
[----:B------:R-:W-:Y:S02]  /*83a0*/  IADD3 R38, P5, R32, R22, RZ ;  /* 0x0000001620267210 */ /* 0x000fe40007fbe0ff */
[----:B------:R0:W-:Y:S01]  /*83b0*/  @P2 STG.E desc[UR16][R28.64], R145 ;  /* 0x000000911c002986 */ /* 0x0001e2000c101910 */
[----:B------:R-:W-:-:S03]  /*83c0*/  IADD3.X R27, R27, UR9, RZ, P6, !PT ;  /* 0x000000091b1b7c10 */ /* 0x000fc6000b7fe4ff */
[----:B------:R-:W-:Y:S07]  /*83d0*/  @!P4 BRA `(.L_x_270) ;  /* 0x000000000004c947 */ /* 0x000fee0003800000 */
[----:B------:R0:W5:Y:S02]  /*83e0*/  LDG.E.LTC128B R167, desc[UR16][R26.64] ;  /* 0x000000101aa77981 */ /* 0x000164000c1e1920 */
.L_x_270:
[----:B------:R-:W-:Y:S05]  /*83f0*/  BSYNC B1 ;  /* 0x0000000000017941 */ /* 0x000fea0003800000 */
.L_x_269:
[----:B-----5:R-:W-:Y:S01]  /*8400*/  FMUL R23, R167, R10 ;  /* 0x0000000aa7177220 */ /* 0x020fe20000400000 */
[----:B------:R-:W-:Y:S01]  /*8410*/  IMAD.X R39, R33, 0x1, R21, P5 ;  /* 0x0000000121277824 */ /* 0x000fe200028e0615 */
[----:B------:R-:W-:Y:S01]  /*8420*/  ISETP.GT.AND P1, PT, R166, 0x8, P1 ;  /* 0x00000008a600780c */ /* 0x000fe20000f24270 */
[----:B------:R-:W-:Y:S01]  /*8430*/  BSSY B1, `(.L_x_271) ;  /* 0x0000008000017945 */ /* 0x000fe20003800000 */
[----:B------:R-:W-:Y:S01]  /*8440*/  FFMA R23, R146, R11, R23 ;  /* 0x0000000b92177223 */ /* 0x000fe20000000017 */
[----:B------:R-:W-:Y:S02]  /*8450*/  IADD3 R24, P5, R24, UR8, RZ ;  /* 0x0000000818187c10 */ /* 0x000fe4000ffbe0ff */
[----:B------:R-:W-:Y:S02]  /*8460*/  ISETP.GT.AND P2, PT, R5, 0xf9, PT ;  /* 0x000000f90500780c */ /* 0x000fe40003f44270 */
[----:B------:R0:W-:Y:S01]  /*8470*/  @P4 STG.E desc[UR16][R38.64], R23 ;  /* 0x0000001726004986 */ /* 0x0001e2000c101910 */
[----:B------:R-:W-:-:S05]  /*8480*/  IADD3.X R25, R25, UR9, RZ, P5, !PT ;  /* 0x0000000919197c10 */ /* 0x000fca000affe4ff */
[----:B------:R-:W-:Y:S05]  /*8490*/  @!P1 BRA `(.L_x_272) ;  /* 0x0000000000049947 */ /* 0x000fea0003800000 */
[----:B------:R0:W5:Y:S02]  /*84a0*/  LDG.E.LTC128B R167, desc[UR16][R24.64] ;  /* 0x0000001018a77981 */ /* 0x000164000c1e1920 */
.L_x_272:
[----:B------:R-:W-:Y:S05]  /*84b0*/  BSYNC B1 ;  /* 0x0000000000017941 */ /* 0x000fea0003800000 */
.L_x_271:
[----:B0-----:R-:W-:Y:S01]  /*84c0*/  IADD3 R24, P6, R34, R22, RZ ;  /* 0x0000001622187210 */ /* 0x001fe20007fde0ff */
[----:B-----5:R-:W-:Y:S01]  /*84d0*/  FMUL R32, R167, R10 ;  /* 0x0000000aa7207220 */ /* 0x020fe20000400000 */
[----:B------:R-:W-:Y:S01]  /*84e0*/  ISETP.GT.AND P4, PT, R166, RZ, P0 ;  /* 0x000000ffa600720c */ /* 0x000fe20000784270 */
[----:B------:R-:W-:Y:S01]  /*84f0*/  BSSY B1, `(.L_x_273) ;  /* 0x0000009000017945 */ /* 0x000fe20003800000 */
[----:B------:R-:W-:Y:S01]  /*8500*/  IADD3 R26, P5, R36, R4, RZ ;  /* 0x00000004241a7210 */ /* 0x000fe20007fbe0ff */
[----:B------:R-:W-:Y:S02]  /*8510*/  IMAD.X R25, R35, 0x1, R21, P6 ;  /* 0x0000000123197824 */ /* 0x000fe400030e0615 */
[----:B------:R-:W-:-:S05]  /*8520*/  FFMA R147, R147, R11, R32 ;  /* 0x0000000b93937223 */ /* 0x000fca0000000020 */
[----:B------:R0:W-:Y:S03]  /*8530*/  @P1 STG.E desc[UR16][R24.64], R147 ;  /* 0x0000009318001986 */ /* 0x0001e6000c101910 */
[----:B------:R-:W-:Y:S05]  /*8540*/  @!P4 BRA `(.L_x_274) ;  /* 0x00000000000cc947 */ /* 0x000fea0003800000 */
[----:B0-----:R-:W-:-:S04]  /*8550*/  IADD3 R24, P1, R30, UR10, RZ ;  /* 0x0000000a1e187c10 */ /* 0x001fc8000ff3e0ff */
[----:B------:R-:W-:-:S05]  /*8560*/  IADD3.X R25, R31, UR11, RZ, P1, !PT ;  /* 0x0000000b1f197c10 */ /* 0x000fca0008ffe4ff */
[----:B------:R0:W5:Y:S04]  /*8570*/  LDG.E.LTC128B R167, desc[UR16][R24.64] ;  /* 0x0000001018a77981 */ /* 0x000168000c1e1920 */
.L_x_274:
[----:B------:R-:W-:Y:S05]  /*8580*/  BSYNC B1 ;  /* 0x0000000000017941 */ /* 0x000fea0003800000 */
.L_x_273:
[----:B-----5:R-:W-:Y:S01]  /*8590*/  FMUL R5, R167, R10 ;  /* 0x0000000aa7057220 */ /* 0x020fe20000400000 */
[----:B------:R-:W-:Y:S01]  /*85a0*/  IMAD.X R27, R37, 0x1, R6, P5 ;  /* 0x00000001251b7824 */ /* 0x000fe200028e0606 */
[----:B------:R-:W-:Y:S01]  /*85b0*/  ISETP.GT.AND P1, PT, R166, RZ, P2 ;  /* 0x000000ffa600720c */ /* 0x000fe20001724270 */
[----:B------:R-:W-:Y:S01]  /*85c0*/  BSSY B1, `(.L_x_275) ;  /* 0x0000008000017945 */ /* 0x000fe20003800000 */
[----:B------:R-:W-:Y:S01]  /*85d0*/  FFMA R23, R148, R11, R5 ;  /* 0x0000000b94177223 */ /* 0x000fe20000000005 */
[----:B0-----:R-:W-:Y:S02]  /*85e0*/  IADD3 R24, P5, R28, R4, RZ ;  /* 0x000000041c187210 */ /* 0x001fe40007fbe0ff */
[----:B------:R-:W-:Y:S02]  /*85f0*/  IADD3 R4, P6, R40, UR10, RZ ;  /* 0x0000000a28047c10 */ /* 0x000fe4000ffde0ff */
[----:B------:R0:W-:Y:S02]  /*8600*/  @P4 STG.E desc[UR16][R26.64], R23 ;  /* 0x000000171a004986 */ /* 0x0001e4000c101910 */
[----:B------:R-:W-:-:S04]  /*8610*/  IADD3.X R5, R41, UR11, RZ, P6, !PT ;  /* 0x0000000b29057c10 */ /* 0x000fc8000b7fe4ff */
[----:B------:R-:W-:Y:S05]  /*8620*/  @!P1 BRA `(.L_x_276) ;  /* 0x0000000000049947 */ /* 0x000fea0003800000 */
[----:B------:R0:W5:Y:S02]  /*8630*/  LDG.E.LTC128B R167, desc[UR16][R4.64] ;  /* 0x0000001004a77981 */ /* 0x000164000c1e1920 */
.L_x_276:
[----:B------:R-:W-:Y:S05]  /*8640*/  BSYNC B1 ;  /* 0x0000000000017941 */ /* 0x000fea0003800000 */
.L_x_275:
[----:B0----5:R-:W-:Y:S01]  /*8650*/  FMUL R4, R167, R10 ;  /* 0x0000000aa7047220 */ /* 0x021fe20000400000 */
        /* <DEDUP_REMOVED lines=10> */
.L_x_278:
[----:B------:R-:W-:Y:S05]  /*8700*/  BSYNC B1 ;  /* 0x0000000000017941 */ /* 0x000fea0003800000 */
.L_x_277:
[----:B------:R-:W-:Y:S01]  /*8710*/  ISETP.GT.AND P2, PT, R166, 0x8, P2 ;  /* 0x00000008a600780c */ /* 0x000fe20001744270 */
[----:B0----5:R-:W-:Y:S01]  /*8720*/  FMUL R5, R167, R10 ;  /* 0x0000000aa7057220 */ /* 0x021fe20000400000 */
[----:B------:R-:W-:Y:S01]  /*8730*/  IMAD.X R27, R37, 0x1, R21, P5 ;  /* 0x00000001251b7824 */ /* 0x000fe200028e0615 */
[----:B------:R-:W-:Y:S02]  /*8740*/  BSSY B1, `(.L_x_279) ;  /* 0x0000007000017945 */ /* 0x000fe40003800000 */
[----:B------:R-:W-:-:S05]  /*8750*/  FFMA R23, R150, R11, R5 ;  /* 0x0000000b96177223 */ /* 0x000fca0000000005 */
[----:B------:R0:W-:Y:S01]  /*8760*/  @P0 STG.E desc[UR16][R26.64], R23 ;  /* 0x000000171a000986 */ /* 0x0001e2000c101910 */
[----:B------:R-:W-:-:S04]  /*8770*/  IADD3 R4, P0, R40, UR8, RZ ;  /* 0x0000000828047c10 */ /* 0x000fc8000ff1e0ff */
[----:B------:R-:W-:Y:S01]  /*8780*/  IADD3.X R5, R41, UR9, RZ, P0, !PT ;  /* 0x0000000929057c10 */ /* 0x000fe200087fe4ff */
[----:B------:R-:W-:Y:S08]  /*8790*/  @!P2 BRA `(.L_x_280) ;  /* 0x000000000004a947 */ /* 0x000ff00003800000 */
[----:B------:R0:W5:Y:S02]  /*87a0*/  LDG.E.LTC128B R167, desc[UR16][R4.64] ;  /* 0x0000001004a77981 */ /* 0x000164000c1e1920 */
.L_x_280:
[----:B------:R-:W-:Y:S05]  /*87b0*/  BSYNC B1 ;  /* 0x0000000000017941 */ /* 0x000fea0003800000 */
.L_x_279:
[----:B------:R-:W-:Y:S05]  /*87c0*/  @!P2 BRA `(.L_x_281) ;  /* 0x0000002c001ca947 */ /* 0x000fea0003800000 */
[----:B------:R-:W-:Y:S01]  /*87d0*/  IADD3 R22, P0, R28, R22, RZ ;  /* 0x000000161c167210 */ /* 0x000fe20007f1e0ff */
[----:B0----5:R-:W-:-:S04]  /*87e0*/  FMUL R4, R167, R10 ;  /* 0x0000000aa7047220 */ /* 0x021fc80000400000 */
[----:B------:R-:W-:Y:S02]  /*87f0*/  IMAD.X R23, R29, 0x1, R21, P0 ;  /* 0x000000011d177824 */ /* 0x000fe400000e0615 */
[----:B------:R-:W-:-:S05]  /*8800*/  FFMA R151, R151, R11, R4 ;  /* 0x0000000b97977223 */ /* 0x000fca0000000004 */
[----:B------:R0:W-:Y:S01]  /*8810*/  STG.E desc[UR16][R22.64], R151 ;  /* 0x0000009716007986 */ /* 0x0001e2000c101910 */
[----:B------:R-:W-:Y:S05]  /*8820*/  BRA `(.L_x_281) ;  /* 0x0000002c00047947 */ /* 0x000fea0003800000 */
.L_x_30:
[----:B------:R-:W-:Y:S01]  /*8830*/  ULDC.64 UR8, c[0x0][0x6c0] ;  /* 0x0001b00000087ab9 */ /* 0x000fe20000000a00 */
[----:B------:R-:W-:Y:S01]  /*8840*/  ISETP.GT.AND P2, PT, R5, 0x1, PT ;  /* 0x000000010500780c */ /* 0x000fe20003f44270 */
[-C--:B--2---:R-:W-:Y:S01]  /*8850*/  FMUL R21, R24, R11.reuse ;  /* 0x0000000b18157220 */ /* 0x084fe20000400000 */
[----:B------:R-:W-:Y:S01]  /*8860*/  LEA R152, P0, R172, UR8, 0x2 ;  /* 0x00000008ac987c11 */ /* 0x000fe2000f8010ff */
[-C--:B------:R-:W-:Y:S01]  /*8870*/  FMUL R155, R25, R11.reuse ;  /* 0x0000000b199b7220 */ /* 0x080fe20000400000 */
[----:B------:R-:W-:Y:S01]  /*8880*/  ISETP.GT.AND P1, PT, R166, 0x8, P1 ;  /* 0x00000008a600780c */ /* 0x000fe20000f24270 */
[----:B------:R-:W-:Y:S01]  /*8890*/  IMAD.SHL.U32 R6, R22, 0x20, RZ ;  /* 0x0000002016067824 */ /* 0x000fe200078e00ff */
[----:B------:R-:W-:Y:S01]  /*88a0*/  LEA.HI.X R153, R172, UR9, R163, 0x2, P0 ;  /* 0x00000009ac997c11 */ /* 0x000fe200080f14a3 */
[-C--:B------:R-:W-:Y:S01]  /*88b0*/  FMUL R157, R26, R11.reuse ;  /* 0x0000000b1a9d7220 */ /* 0x080fe20000400000 */
[----:B------:R-:W-:Y:S01]  /*88c0*/  ISETP.GT.AND P4, PT, R166, RZ, P2 ;  /* 0x000000ffa600720c */ /* 0x000fe20001784270 */
[-C--:B------:R-:W-:Y:S01]  /*88d0*/  FMUL R159, R27, R11.reuse ;  /* 0x0000000b1b9f7220 */ /* 0x080fe20000400000 */
[C-C-:B------:R-:W-:Y:S01]  /*88e0*/  SHF.L.U64.HI R4, R22.reuse, 0x5, R23.reuse ;  /* 0x0000000516047819 */ /* 0x140fe20000010217 */
[----:B------:R0:W-:Y:S01]  /*88f0*/  @P5 STG.E desc[UR16][R152.64], R21 ;  /* 0x0000001598005986 */ /* 0x0001e2000c101910 */
[-C--:B------:R-:W-:Y:S01]  /*8900*/  LEA R24, P5, R22, R152.reuse, 0x2 ;  /* 0x0000009816187211 */ /* 0x080fe200078a10ff */
[-C--:B------:R-:W-:Y:S01]  /*8910*/  FMUL R161, R28, R11.reuse ;  /* 0x0000000b1ca17220 */ /* 0x080fe20000400000 */
[----:B------:R-:W-:Y:S01]  /*8920*/  ISETP.GT.AND P0, PT, R5, 0x8, PT ;  /* 0x000000080500780c */ /* 0x000fe20003f04270 */
[----:B------:R-:W-:Y:S01]  /*8930*/  FMUL R37, R37, R11 ;  /* 0x0000000b25257220 */ /* 0x000fe20000400000 */
[----:B------:R-:W-:Y:S01]  /*8940*/  LEA.HI.X R25, R22, R153, R23, 0x2, P5 ;  /* 0x0000009916197211 */ /* 0x000fe200028f1417 */
[----:B------:R-:W-:Y:S01]  /*8950*/  @P1 IMAD.MOV.U32 R22, RZ, RZ, R152 ;  /* 0x000000ffff161224 */ /* 0x000fe200078e0098 */
[C---:B------:R-:W-:Y:S01]  /*8960*/  ISETP.GT.AND P2, PT, R166.reuse, 0x8, P2 ;  /* 0x00000008a600780c */ /* 0x040fe20001744270 */
[--C-:B------:R-:W-:Y:S01]  /*8970*/  @P1 IMAD.MOV.U32 R23, RZ, RZ, R153.reuse ;  /* 0x000000ffff171224 */ /* 0x100fe200078e0099 */
[----:B------:R-:W-:Y:S01]  /*8980*/  ISETP.GT.AND P5, PT, R166, RZ, P0 ;  /* 0x000000ffa600720c */ /* 0x000fe200007a4270 */
[----:B------:R1:W-:Y:S01]  /*8990*/  @P4 STG.E desc[UR16][R24.64], R155 ;  /* 0x0000009b18004986 */ /* 0x0003e2000c101910 */
[C---:B------:R-:W-:Y:S01]  /*89a0*/  IADD3 R26, P4, R6.reuse, R152, RZ ;  /* 0x00000098061a7210 */ /* 0x040fe20007f9e0ff */
[-C--:B------:R-:W-:Y:S01]  /*89b0*/  FMUL R39, R39, R11.reuse ;  /* 0x0000000b27277220 */ /* 0x080fe20000400000 */
[----:B------:R-:W-:Y:S01]  /*89c0*/  IADD3 R28, P6, R6, R24, RZ ;  /* 0x00000018061c7210 */ /* 0x000fe20007fde0ff */
[----:B------:R2:W-:Y:S01]  /*89d0*/  @P1 STG.E desc[UR16][R22.64+0x20], R157 ;  /* 0x0000209d16001986 */ /* 0x0005e2000c101910 */
[----:B------:R-:W-:Y:S01]  /*89e0*/  ISETP.GT.AND P1, PT, R5, 0x9, PT ;  /* 0x000000090500780c */ /* 0x000fe20003f24270 */
[----:B------:R-:W-:Y:S01]  /*89f0*/  IMAD.X R27, R4, 0x1, R153, P4 ;  /* 0x00000001041b7824 */ /* 0x000fe200020e0699 */
[C---:B------:R-:W-:Y:S01]  /*8a00*/  ISETP.GT.AND P0, PT, R166.reuse, 0x8, P0 ;  /* 0x00000008a600780c */ /* 0x040fe20000704270 */
[-C--:B------:R-:W-:Y:S01]  /*8a10*/  FMUL R41, R41, R11.reuse ;  /* 0x0000000b29297220 */ /* 0x080fe20000400000 */
[----:B------:R-:W-:Y:S01]  /*8a20*/  ISETP.GT.AND P4, PT, R166, RZ, P1 ;  /* 0x000000ffa600720c */ /* 0x000fe20000f84270 */
[----:B------:R3:W-:Y:S01]  /*8a30*/  @P2 STG.E desc[UR16][R24.64+0x20], R159 ;  /* 0x0000209f18002986 */ /* 0x0007e2000c101910 */
[----:B0-----:R-:W-:Y:S01]  /*8a40*/  IADD3 R21, P2, R6, 0x20, RZ ;  /* 0x0000002006157810 */ /* 0x001fe20007f5e0ff */
[-C--:B-1----:R-:W-:Y:S01]  /*8a50*/  FMUL R155, R30, R11.reuse ;  /* 0x0000000b1e9b7220 */ /* 0x082fe20000400000 */
[----:B------:R-:W-:Y:S01]  /*8a60*/  ISETP.GT.AND P1, PT, R166, 0x8, P1 ;  /* 0x00000008a600780c */ /* 0x000fe20000f24270 */
[----:B------:R-:W-:Y:S01]  /*8a70*/  @P5 STG.E desc[UR16][R26.64], R161 ;  /* 0x000000a11a005986 */ /* 0x000fe2000c101910 */
[----:B------:R-:W-:Y:S01]  /*8a80*/  IADD3 R152, P5, R21, R152, RZ ;  /* 0x0000009815987210 */ /* 0x000fe20007fbe0ff */
[----:B--2---:R-:W-:Y:S01]  /*8a90*/  FMUL R23, R29, R11 ;  /* 0x0000000b1d177220 */ /* 0x004fe20000400000 */
[----:B------:R-:W-:-:S02]  /*8aa0*/  IMAD.X R29, R4, 0x1, R25, P6 ;  /* 0x00000001041d7824 */ /* 0x000fc400030e0619 */
[-C--:B------:R-:W-:Y:S01]  /*8ab0*/  FMUL R157, R31, R11.reuse ;  /* 0x0000000b1f9d7220 */ /* 0x080fe20000400000 */
[----:B------:R-:W-:Y:S01]  /*8ac0*/  IMAD.X R22, RZ, RZ, R4, P2 ;  /* 0x000000ffff167224 */ /* 0x000fe200010e0604 */
[----:B------:R-:W-:Y:S01]  /*8ad0*/  ISETP.GT.AND P2, PT, R5, 0x10, PT ;  /* 0x000000100500780c */ /* 0x000fe20003f44270 */
[-C--:B------:R-:W-:Y:S01]  /*8ae0*/  FMUL R43, R43, R11.reuse ;  /* 0x0000000b2b2b7220 */ /* 0x080fe20000400000 */
[----:B------:R0:W-:Y:S01]  /*8af0*/  @P4 STG.E desc[UR16][R28.64], R23 ;  /* 0x000000171c004986 */ /* 0x0001e2000c101910 */
[----:B------:R-:W-:Y:S01]  /*8b00*/  IMAD.X R153, R22, 0x1, R153, P5 ;  /* 0x0000000116997824 */ /* 0x000fe200028e0699 */
[----:B---3--:R-:W-:Y:S01]  /*8b10*/  IADD3 R24, P4, R21, R24, RZ ;  /* 0x0000001815187210 */ /* 0x008fe20007f9e0ff */
[-C--:B------:R-:W-:Y:S01]  /*8b20*/  FMUL R159, R32, R11.reuse ;  /* 0x0000000b209f7220 */ /* 0x080fe20000400000 */
[----:B------:R-:W-:Y:S01]  /*8b30*/  ISETP.GT.AND P5, PT, R166, RZ, P2 ;  /* 0x000000ffa600720c */ /* 0x000fe200017a4270 */
[-C--:B------:R-:W-:Y:S01]  /*8b40*/  FMUL R45, R45, R11.reuse ;  /* 0x0000000b2d2d7220 */ /* 0x080fe20000400000 */
[----:B------:R1:W-:Y:S01]  /*8b50*/  @P0 STG.E desc[UR16][R152.64], R155 ;  /* 0x0000009b98000986 */ /* 0x0003e2000c101910 */
[----:B------:R-:W-:Y:S01]  /*8b60*/  ISETP.GT.AND P0, PT, R5, 0x11, PT ;  /* 0x000000110500780c */ /* 0x000fe20003f04270 */
[----:B------:R-:W-:Y:S01]  /*8b70*/  IMAD.X R25, R22, 0x1, R25, P4 ;  /* 0x0000000116197824 */ /* 0x000fe200020e0619 */
[----:B------:R-:W-:Y:S01]  /*8b80*/  IADD3 R30, P6, R6, R26, RZ ;  /* 0x0000001a061e7210 */ /* 0x000fe20007fde0ff */
[-C--:B------:R-:W-:Y:S01]  /*8b90*/  FMUL R47, R47, R11.reuse ;  /* 0x0000000b2f2f7220 */ /* 0x080fe20000400000 */
[----:B------:R-:W-:Y:S01]  /*8ba0*/  ISETP.GT.AND P4, PT, R166, RZ, P0 ;  /* 0x000000ffa600720c */ /* 0x000fe20000784270 */
[-C--:B0-----:R-:W-:Y:S01]  /*8bb0*/  FMUL R23, R33, R11.reuse ;  /* 0x0000000b21177220 */ /* 0x081fe20000400000 */
[----:B------:R0:W-:Y:S01]  /*8bc0*/  @P1 STG.E desc[UR16][R24.64], R157 ;  /* 0x0000009d18001986 */ /* 0x0001e2000c101910 */
[----:B------:R-:W-:Y:S01]  /*8bd0*/  IMAD.X R31, R4, 0x1, R27, P6 ;  /* 0x00000001041f7824 */ /* 0x000fe200030e061b */
[----:B------:R-:W-:Y:S01]  /*8be0*/  ISETP.GT.AND P1, PT, R166, 0x8, P2 ;  /* 0x00000008a600780c */ /* 0x000fe20001724270 */
[-C--:B------:R-:W-:Y:S01]  /*8bf0*/  FMUL R49, R49, R11.reuse ;  /* 0x0000000b31317220 */ /* 0x080fe20000400000 */
[----:B------:R-:W-:Y:S01]  /*8c00*/  IADD3 R32, P2, R6, R28, RZ ;  /* 0x0000001c06207210 */ /* 0x000fe20007f5e0ff */
[-C--:B-1----:R-:W-:Y:S01]  /*8c10*/  FMUL R153, R34, R11.reuse ;  /* 0x0000000b22997220 */ /* 0x082fe20000400000 */
[----:B------:R-:W-:Y:S01]  /*8c20*/  @P5 STG.E desc[UR16][R30.64], R159 ;  /* 0x0000009f1e005986 */ /* 0x000fe2000c101910 */
[----:B------:R-:W-:Y:S01]  /*8c30*/  IADD3 R26, P5, R21, R26, RZ ;  /* 0x0000001a151a7210 */ /* 0x000fe20007fbe0ff */
[-C--:B------:R-:W-:Y:S01]  /*8c40*/  FMUL R155, R35, R11.reuse ;  /* 0x0000000b239b7220 */ /* 0x080fe20000400000 */
[----:B------:R-:W-:Y:S01]  /*8c50*/  IMAD.X R33, R4, 0x1, R29, P2 ;  /* 0x0000000104217824 */ /* 0x000fe200010e061d */
[----:B------:R-:W-:Y:S01]  /*8c60*/  ISETP.GT.AND P0, PT, R166, 0x8, P0 ;  /* 0x00000008a600780c */ /* 0x000fe20000704270 */
[-C--:B------:R-:W-:Y:S01]  /*8c70*/  FMUL R51, R51, R11.reuse ;  /* 0x0000000b33337220 */ /* 0x080fe20000400000 */
[----:B------:R-:W-:Y:S01]  /*8c80*/  ISETP.GT.AND P2, PT, R5, 0x18, PT ;  /* 0x000000180500780c */ /* 0x000fe20003f44270 */
[----:B------:R-:W-:Y:S01]  /*8c90*/  IMAD.X R27, R22, 0x1, R27, P5 ;  /* 0x00000001161b7824 */ /* 0x000fe200028e061b */
[----:B------:R1:W-:Y:S01]  /*8ca0*/  @P4 STG.E desc[UR16][R32.64], R23 ;  /* 0x0000001720004986 */ /* 0x0003e2000c101910 */
[----:B0-----:R-:W-:Y:S01]  /*8cb0*/  IADD3 R24, P4, R21, R28, RZ ;  /* 0x0000001c15187210 */ /* 0x001fe20007f9e0ff */
[-C--:B------:R-:W-:Y:S01]  /*8cc0*/  FMUL R157, R36, R11.reuse ;  /* 0x0000000b249d7220 */ /* 0x080fe20000400000 */
[----:B------:R-:W-:Y:S01]  /*8cd0*/  ISETP.GT.AND P5, PT, R166, RZ, P2 ;  /* 0x000000ffa600720c */ /* 0x000fe200017a4270 */
[----:B------:R0:W-:Y:S01]  /*8ce0*/  @P1 STG.E desc[UR16][R26.64], R153 ;  /* 0x000000991a001986 */ /* 0x0001e2000c101910 */
[----:B------:R-:W-:Y:S01]  /*8cf0*/  ISETP.GT.AND P1, PT, R5, 0x19, PT ;  /* 0x000000190500780c */ /* 0x000fe20003f24270 */
[----:B------:R-:W-:Y:S01]  /*8d00*/  IMAD.X R25, R22, 0x1, R29, P4 ;  /* 0x0000000116197824 */ /* 0x000fe200020e061d */
[----:B------:R-:W-:Y:S01]  /*8d10*/  IADD3 R28, P6, R6, R30, RZ ;  /* 0x0000001e061c7210 */ /* 0x000fe20007fde0ff */
[-C--:B------:R-:W-:Y:S01]  /*8d20*/  FMUL R53, R53, R11.reuse ;  /* 0x0000000b35357220 */ /* 0x080fe20000400000 */
[----:B------:R-:W-:Y:S01]  /*8d30*/  ISETP.GT.AND P4, PT, R166, RZ, P1 ;  /* 0x000000ffa600720c */ /* 0x000fe20000f84270 */
[-C--:B------:R-:W-:Y:S01]  /*8d40*/  FMUL R55, R55, R11.reuse ;  /* 0x0000000b37377220 */ /* 0x080fe20000400000 */
[----:B------:R2:W-:Y:S01]  /*8d50*/  @P0 STG.E desc[UR16][R24.64], R155 ;  /* 0x0000009b18000986 */ /* 0x0005e2000c101910 */
[----:B------:R-:W-:Y:S01]  /*8d60*/  IMAD.X R29, R4, 0x1, R31, P6 ;  /* 0x00000001041d7824 */ /* 0x000fe200030e061f */
[----:B------:R-:W-:Y:S01]  /*8d70*/  ISETP.GT.AND P0, PT, R166, 0x8, P2 ;  /* 0x00000008a600780c */ /* 0x000fe20001704270 */
[-C--:B-1----:R-:W-:Y:S01]  /*8d80*/  FMUL R23, R38, R11.reuse ;  /* 0x0000000b26177220 */ /* 0x082fe20000400000 */
[----:B------:R-:W-:Y:S01]  /*8d90*/  IADD3 R34, P2, R6, R32, RZ ;  /* 0x0000002006227210 */ /* 0x000fe20007f5e0ff */
[-C--:B0-----:R-:W-:Y:S01]  /*8da0*/  FMUL R153, R40, R11.reuse ;  /* 0x0000000b28997220 */ /* 0x081fe20000400000 */
        /* <DEDUP_REMOVED lines=9> */
[----:B--2---:R-:W-:Y:S01]  /*8e40*/  IADD3 R24, P4, R21, R32, RZ ;  /* 0x0000002015187210 */ /* 0x004fe20007f9e0ff */
        /* <DEDUP_REMOVED lines=12> */
[-C--:B0-----:R-:W-:Y:S01]  /*8f10*/  FMUL R37, R44, R11.reuse ;  /* 0x0000000b2c257220 */ /* 0x081fe20000400000 */
        /* <DEDUP_REMOVED lines=10> */
[----:B------:R-:W-:Y:S01]  /*8fc0*/  @P4 STG.E desc[UR16][R32.64], R41 ;  /* 0x0000002920004986 */ /* 0x000fe2000c101910 */
        /* <DEDUP_REMOVED lines=13> */
[-C--:B------:R-:W-:Y:S01]  /*90a0*/  FMUL R77, R77, R11.reuse ;  /* 0x0000000b4d4d7220 */ /* 0x080fe20000400000 */
[----:B------:R-:W-:Y:S01]  /*90b0*/  IADD3 R34, P2, R6, R32, RZ ;  /* 0x0000002006227210 */ /* 0x000fe20007f5e0ff */
[-C--:B0-----:R-:W-:Y:S01]  /*90c0*/  FMUL R23, R46, R11.reuse ;  /* 0x0000000b2e177220 */ /* 0x081fe20000400000 */
[----:B------:R0:W-:Y:S01]  /*90d0*/  @P5 STG.E desc[UR16][R28.64], R37 ;  /* 0x000000251c005986 */ /* 0x0001e2000c101910 */
        /* <DEDUP_REMOVED lines=8> */
[----:B-1----:R-:W-:Y:S01]  /*9160*/  IADD3 R24, P4, R21, R32, RZ ;  /* 0x0000002015187210 */ /* 0x002fe20007f9e0ff */
[-C--:B------:R-:W-:Y:S01]  /*9170*/  FMUL R83, R83, R11.reuse ;  /* 0x0000000b53537220 */ /* 0x080fe20000400000 */
[----:B------:R-:W-:Y:S01]  /*9180*/  ISETP.GT.AND P5, PT, R166, RZ, P2 ;  /* 0x000000ffa600720c */ /* 0x000fe200017a4270 */
[----:B------:R1:W-:Y:S01]  /*9190*/  @P0 STG.E desc[UR16][R26.64], R23 ;  /* 0x000000171a000986 */ /* 0x0003e2000c101910 */
[----:B------:R-:W-:Y:S01]  /*91a0*/  ISETP.GT.AND P0, PT, R5, 0x31, PT ;  /* 0x000000310500780c */ /* 0x000fe20003f04270 */
[----:B------:R-:W-:Y:S01]  /*91b0*/  IMAD.X R25, R22, 0x1, R33, P4 ;  /* 0x0000000116197824 */ /* 0x000fe200020e0621 */
[----:B------:R-:W-:Y:S01]  /*91c0*/  IADD3 R30, P6, R6, R28, RZ ;  /* 0x0000001c061e7210 */ /* 0x000fe20007fde0ff */
[-C--:B0-----:R-:W-:Y:S01]  /*91d0*/  FMUL R37, R48, R11.reuse ;  /* 0x0000000b30257220 */ /* 0x081fe20000400000 */
[----:B------:R-:W-:Y:S01]  /*91e0*/  ISETP.GT.AND P4, PT, R166, RZ, P0 ;  /* 0x000000ffa600720c */ /* 0x000fe20000784270 */
[-C--:B------:R-:W-:Y:S01]  /*91f0*/  FMUL R85, R85, R11.reuse ;  /* 0x0000000b55557220 */ /* 0x080fe20000400000 */
[----:B------:R0:W-:Y:S01]  /*9200*/  @P1 STG.E desc[UR16][R24.64], R47 ;  /* 0x0000002f18001986 */ /* 0x0001e2000c101910 */
[----:B------:R-:W-:Y:S01]  /*9210*/  IMAD.X R31, R4, 0x1, R29, P6 ;  /* 0x00000001041f7824 */ /* 0x000fe200030e061d */
[----:B------:R-:W-:Y:S01]  /*9220*/  ISETP.GT.AND P1, PT, R166, 0x8, P2 ;  /* 0x00000008a600780c */ /* 0x000fe20001724270 */
[-C--:B------:R-:W-:Y:S01]  /*9230*/  FMUL R87, R87, R11.reuse ;  /* 0x0000000b57577220 */ /* 0x080fe20000400000 */
[----:B------:R-:W-:Y:S01]  /*9240*/  IADD3 R32, P2, R6, R34, RZ ;  /* 0x0000002206207210 */ /* 0x000fe20007f5e0ff */
[-C--:B-1----:R-:W-:Y:S01]  /*9250*/  FMUL R23, R50, R11.reuse ;  /* 0x0000000b32177220 */ /* 0x082fe20000400000 */
        /* <DEDUP_REMOVED lines=9> */
[----:B0-----:R-:W-:Y:S01]  /*92f0*/  IADD3 R24, P4, R21, R34, RZ ;  /* 0x0000002215187210 */ /* 0x001fe20007f9e0ff */
[-C--:B------:R-:W-:Y:S01]  /*9300*/  FMUL R93, R93, R11.reuse ;  /* 0x0000000b5d5d7220 */ /* 0x080fe20000400000 */
[----:B------:R-:W-:Y:S01]  /*9310*/  ISETP.GT.AND P5, PT, R166, RZ, P2 ;  /* 0x000000ffa600720c */ /* 0x000fe200017a4270 */
[----:B------:R0:W-:Y:S01]  /*9320*/  @P1 STG.E desc[UR16][R26.64], R23 ;  /* 0x000000171a001986 */ /* 0x0001e2000c101910 */
[----:B------:R-:W-:Y:S01]  /*9330*/  ISETP.GT.AND P1, PT, R5, 0x39, PT ;  /* 0x000000390500780c */ /* 0x000fe20003f24270 */
[----:B------:R-:W-:Y:S01]  /*9340*/  IMAD.X R25, R22, 0x1, R35, P4 ;  /* 0x0000000116197824 */ /* 0x000fe200020e0623 */
[----:B------:R-:W-:Y:S01]  /*9350*/  IADD3 R28, P6, R6, R30, RZ ;  /* 0x0000001e061c7210 */ /* 0x000fe20007fde0ff */
[-C--:B-1----:R-:W-:Y:S01]  /*9360*/  FMUL R37, R52, R11.reuse ;  /* 0x0000000b34257220 */ /* 0x082fe20000400000 */
        /* <DEDUP_REMOVED lines=87> */
[----:B------:R-:W-:Y:S01]  /*98e0*/  ISETP.GT.AND P2, PT, R5, 0x58, PT ;  /* 0x000000580500780c */ /* 0x000fe20003f44270 */
[-C--:B------:R-:W-:Y:S01]  /*98f0*/  FMUL R131, R131, R11.reuse ;  /* 0x0000000b83837220 */ /* 0x080fe20000400000 */
[----:B------:R-:W-:Y:S01]  /*9900*/  ISETP.GT.AND P0, PT, R166, 0x8, P0 ;  /* 0x00000008a600780c */ /* 0x000fe20000704270 */
[----:B------:R-:W-:Y:S01]  /*9910*/  IMAD.X R27, R22, 0x1, R29, P5 ;  /* 0x00000001161b7824 */ /* 0x000fe200028e061d */
[----:B------:R-:W-:Y:S01]  /*9920*/  @P4 STG.E desc[UR16][R32.64], R65 ;  /* 0x0000004120004986 */ /* 0x000fe2000c101910 */
[----:B------:R-:W-:Y:S01]  /*9930*/  ISETP.GT.AND P5, PT, R166, RZ, P2 ;  /* 0x000000ffa600720c */ /* 0x000fe200017a4270 */
[-C--:B------:R-:W-:Y:S01]  /*9940*/  FMUL R133, R133, R11.reuse ;  /* 0x0000000b85857220 */ /* 0x080fe20000400000 */
[----:B0-----:R-:W-:Y:S01]  /*9950*/  IADD3 R24, P4, R21, R34, RZ ;  /* 0x0000002215187210 */ /* 0x001fe20007f9e0ff */
[----:B------:R0:W-:Y:S01]  /*9960*/  @P1 STG.E desc[UR16][R26.64], R23 ;  /* 0x000000171a001986 */ /* 0x0001e2000c101910 */
[----:B------:R-:W-:Y:S01]  /*9970*/  IADD3 R28, P6, R6, R30, RZ ;  /* 0x0000001e061c7210 */ /* 0x000fe20007fde0ff */
[-C--:B-1----:R-:W-:Y:S01]  /*9980*/  FMUL R37, R68, R11.reuse ;  /* 0x0000000b44257220 */ /* 0x082fe20000400000 */
[----:B------:R-:W-:Y:S01]  /*9990*/  ISETP.GT.AND P1, PT, R5, 0x59, PT ;  /* 0x000000590500780c */ /* 0x000fe20003f24270 */
[----:B------:R-:W-:Y:S01]  /*99a0*/  IMAD.X R25, R22, 0x1, R35, P4 ;  /* 0x0000000116197824 */ /* 0x000fe200020e0623 */
[----:B------:R-:W-:Y:S01]  /*99b0*/  ISETP.GT.AND P2, PT, R166, 0x8, P2 ;  /* 0x00000008a600780c */ /* 0x000fe20001744270 */
[----:B------:R-:W-:Y:S01]  /*99c0*/  IMAD.X R29, R4, 0x1, R31, P6 ;  /* 0x00000001041d7824 */ /* 0x000fe200030e061f */
[----:B------:R-:W-:Y:S01]  /*99d0*/  ISETP.GT.AND P4, PT, R166, RZ, P1 ;  /* 0x000000ffa600720c */ /* 0x000fe20000f84270 */
[-C--:B------:R-:W-:Y:S01]  /*99e0*/  FMUL R135, R135, R11.reuse ;  /* 0x0000000b87877220 */ /* 0x080fe20000400000 */
[----:B------:R1:W-:Y:S01]  /*99f0*/  @P0 STG.E desc[UR16][R24.64], R67 ;  /* 0x0000004318000986 */ /* 0x0003e2000c101910 */
[----:B------:R-:W-:Y:S01]  /*9a00*/  IADD3 R34, P0, R6, R32, RZ ;  /* 0x0000002006227210 */ /* 0x000fe20007f1e0ff */
[-C--:B------:R-:W-:Y:S01]  /*9a10*/  FMUL R137, R137, R11.reuse ;  /* 0x0000000b89897220 */ /* 0x080fe20000400000 */
[----:B------:R-:W-:Y:S01]  /*9a20*/  ISETP.GT.AND P1, PT, R166, 0x8, P1 ;  /* 0x00000008a600780c */ /* 0x000fe20000f24270 */
[----:B------:R2:W-:Y:S01]  /*9a30*/  @P5 STG.E desc[UR16][R28.64], R37 ;  /* 0x000000251c005986 */ /* 0x0005e2000c101910 */
[----:B0-----:R-:W-:Y:S01]  /*9a40*/  IADD3 R26, P5, R21, R30, RZ ;  /* 0x0000001e151a7210 */ /* 0x001fe20007fbe0ff */
[----:B------:R-:W-:Y:S01]  /*9a50*/  IMAD.X R35, R4, 0x1, R33, P0 ;  /* 0x0000000104237824 */ /* 0x000fe200000e0621 */
[----:B------:R-:W-:Y:S01]  /*9a60*/  ISETP.GT.AND P0, PT, R5, 0x60, PT ;  /* 0x000000600500780c */ /* 0x000fe20003f04270 */
[-C--:B------:R-:W-:Y:S01]  /*9a70*/  FMUL R23, R70, R11.reuse ;  /* 0x0000000b46177220 */ /* 0x080fe20000400000 */
[----:B------:R-:W-:Y:S01]  /*9a80*/  IADD3 R30, P6, R6, R28, RZ ;  /* 0x0000001c061e7210 */ /* 0x000fe20007fde0ff */
[----:B------:R-:W-:Y:S01]  /*9a90*/  IMAD.X R27, R22, 0x1, R31, P5 ;  /* 0x00000001161b7824 */ /* 0x000fe200028e061f */
[----:B------:R-:W-:Y:S01]  /*9aa0*/  @P4 STG.E desc[UR16][R34.64], R69 ;  /* 0x0000004522004986 */ /* 0x000fe2000c101910 */
[----:B-1----:R-:W-:Y:S01]  /*9ab0*/  IADD3 R24, P5, R21, R32, RZ ;  /* 0x0000002015187210 */ /* 0x002fe20007fbe0ff */
[----:B------:R-:W-:Y:S01]  /*9ac0*/  FMUL R139, R139, R11 ;  /* 0x0000000b8b8b7220 */ /* 0x000fe20000400000 */
[----:B------:R-:W-:Y:S01]  /*9ad0*/  ISETP.GT.AND P4, PT, R166, RZ, P0 ;  /* 0x000000ffa600720c */ /* 0x000fe20000784270 */
[----:B------:R0:W-:Y:S01]  /*9ae0*/  @P2 STG.E desc[UR16][R26.64], R23 ;  /* 0x000000171a002986 */ /* 0x0001e2000c101910 */
[----:B------:R-:W-:Y:S01]  /*9af0*/  ISETP.GT.AND P2, PT, R5, 0x61, PT ;  /* 0x000000610500780c */ /* 0x000fe20003f44270 */
[----:B------:R-:W-:-:S02]  /*9b00*/  IMAD.X R25, R22, 0x1, R33, P5 ;  /* 0x0000000116197824 */ /* 0x000fc400028e0621 */
[-C--:B--2---:R-:W-:Y:S01]  /*9b10*/  FMUL R37, R72, R11.reuse ;  /* 0x0000000b48257220 */ /* 0x084fe20000400000 */
[----:B------:R-:W-:Y:S01]  /*9b20*/  IMAD.X R31, R4, 0x1, R29, P6 ;  /* 0x00000001041f7824 */ /* 0x000fe200030e061d */
[----:B------:R-:W-:Y:S01]  /*9b30*/  ISETP.GT.AND P5, PT, R166, RZ, P2 ;  /* 0x000000ffa600720c */ /* 0x000fe200017a4270 */
[-C--:B------:R-:W-:Y:S01]  /*9b40*/  FMUL R141, R141, R11.reuse ;  /* 0x0000000b8d8d7220 */ /* 0x080fe20000400000 */
[----:B------:R1:W-:Y:S01]  /*9b50*/  @P1 STG.E desc[UR16][R24.64], R71 ;  /* 0x0000004718001986 */ /* 0x0003e2000c101910 */
[----:B------:R-:W-:Y:S01]  /*9b60*/  IADD3 R32, P1, R6, R34, RZ ;  /* 0x0000002206207210 */ /* 0x000fe20007f3e0ff */
[-C--:B------:R-:W-:Y:S01]  /*9b70*/  FMUL R143, R143, R11.reuse ;  /* 0x0000000b8f8f7220 */ /* 0x080fe20000400000 */
[----:B------:R-:W-:Y:S01]  /*9b80*/  ISETP.GT.AND P0, PT, R166, 0x8, P0 ;  /* 0x00000008a600780c */ /* 0x000fe20000704270 */
[-C--:B------:R-:W-:Y:S01]  /*9b90*/  FMUL R145, R145, R11.reuse ;  /* 0x0000000b91917220 */ /* 0x080fe20000400000 */
[----:B------:R2:W-:Y:S01]  /*9ba0*/  @P4 STG.E desc[UR16][R30.64], R37 ;  /* 0x000000251e004986 */ /* 0x0005e2000c101910 */
[----:B0-----:R-:W-:Y:S01]  /*9bb0*/  IADD3 R26, P4, R21, R28, RZ ;  /* 0x0000001c151a7210 */ /* 0x001fe20007f9e0ff */
[----:B------:R-:W-:Y:S01]  /*9bc0*/  IMAD.X R33, R4, 0x1, R35, P1 ;  /* 0x0000000104217824 */ /* 0x000fe200008e0623 */
[----:B------:R-:W-:Y:S01]  /*9bd0*/  ISETP.GT.AND P1, PT, R5, 0x68, PT ;  /* 0x000000680500780c */ /* 0x000fe20003f24270 */
[-C--:B------:R-:W-:Y:S01]  /*9be0*/  FMUL R23, R74, R11.reuse ;  /* 0x0000000b4a177220 */ /* 0x080fe20000400000 */
[----:B------:R-:W-:Y:S01]  /*9bf0*/  ISETP.GT.AND P2, PT, R166, 0x8, P2 ;  /* 0x00000008a600780c */ /* 0x000fe20001744270 */
        /* <DEDUP_REMOVED lines=9> */
[-C--:B--2---:R-:W-:Y:S01]  /*9c90*/  FMUL R37, R76, R11.reuse ;  /* 0x0000000b4c257220 */ /* 0x084fe20000400000 */
[----:B------:R-:W-:Y:S01]  /*9ca0*/  ISETP.GT.AND P5, PT, R166, RZ, P0 ;  /* 0x000000ffa600720c */ /* 0x000fe200007a4270 */
[-C--:B------:R-:W-:Y:S01]  /*9cb0*/  FMUL R149, R149, R11.reuse ;  /* 0x0000000b95957220 */ /* 0x080fe20000400000 */
[----:B------:R1:W-:Y:S01]  /*9cc0*/  @P2 STG.E desc[UR16][R24.64], R75 ;  /* 0x0000004b18002986 */ /* 0x0003e2000c101910 */
[----:B------:R-:W-:Y:S01]  /*9cd0*/  IMAD.X R29, R4, 0x1, R31, P6 ;  /* 0x00000001041d7824 */ /* 0x000fe200030e061f */
[----:B------:R-:W-:Y:S01]  /*9ce0*/  IADD3 R34, P2, R6, R32, RZ ;  /* 0x0000002006227210 */ /* 0x000fe20007f5e0ff */
[-C--:B------:R-:W-:Y:S01]  /*9cf0*/  FMUL R151, R151, R11.reuse ;  /* 0x0000000b97977220 */ /* 0x080fe20000400000 */
[----:B------:R-:W-:Y:S01]  /*9d00*/  ISETP.GT.AND P1, PT, R166, 0x8, P1 ;  /* 0x00000008a600780c */ /* 0x000fe20000f24270 */
[----:B0-----:R-:W-:Y:S01]  /*9d10*/  FMUL R23, R78, R11 ;  /* 0x0000000b4e177220 */ /* 0x001fe20000400000 */
[----:B------:R0:W-:Y:S01]  /*9d20*/  @P4 STG.E desc[UR16][R28.64], R37 ;  /* 0x000000251c004986 */ /* 0x0001e2000c101910 */
[----:B------:R-:W-:Y:S01]  /*9d30*/  IADD3 R26, P4, R21, R30, RZ ;  /* 0x0000001e151a7210 */ /* 0x000fe20007f9e0ff */
[----:B------:R-:W-:Y:S01]  /*9d40*/  IMAD.X R35, R4, 0x1, R33, P2 ;  /* 0x0000000104237824 */ /* 0x000fe200010e0621 */
[----:B------:R-:W-:-:S02]  /*9d50*/  ISETP.GT.AND P2, PT, R5, 0x70, PT ;  /* 0x000000700500780c */ /* 0x000fc40003f44270 */
[----:B------:R-:W-:Y:S01]  /*9d60*/  ISETP.GT.AND P0, PT, R166, 0x8, P0 ;  /* 0x00000008a600780c */ /* 0x000fe20000704270 */
[----:B------:R-:W-:Y:S01]  /*9d70*/  IMAD.X R27, R22, 0x1, R31, P4 ;  /* 0x00000001161b7824 */ /* 0x000fe200020e061f */
[----:B------:R-:W-:Y:S01]  /*9d80*/  @P5 STG.E desc[UR16][R34.64], R77 ;  /* 0x0000004d22005986 */ /* 0x000fe2000c101910 */
[----:B-1----:R-:W-:Y:S02]  /*9d90*/  IADD3 R24, P5, R21, R32, RZ ;  /* 0x0000002015187210 */ /* 0x002fe40007fbe0ff */
[----:B------:R-:W-:Y:S01]  /*9da0*/  ISETP.GT.AND P4, PT, R166, RZ, P2 ;  /* 0x000000ffa600720c */ /* 0x000fe20001784270 */
[----:B------:R1:W-:Y:S01]  /*9db0*/  @P1 STG.E desc[UR16][R26.64], R23 ;  /* 0x000000171a001986 */ /* 0x0003e2000c101910 */
[----:B------:R-:W-:Y:S01]  /*9dc0*/  ISETP.GT.AND P1, PT, R5, 0x71, PT ;  /* 0x000000710500780c */ /* 0x000fe20003f24270 */
[----:B------:R-:W-:Y:S01]  /*9dd0*/  IMAD.X R25, R22, 0x1, R33, P5 ;  /* 0x0000000116197824 */ /* 0x000fe200028e0621 */
[----:B------:R-:W-:Y:S01]  /*9de0*/  IADD3 R30, P6, R6, R28, RZ ;  /* 0x0000001c061e7210 */ /* 0x000fe20007fde0ff */
[----:B0-----:R-:W-:Y:S01]  /*9df0*/  FMUL R37, R80, R11 ;  /* 0x0000000b50257220 */ /* 0x001fe20000400000 */
[----:B------:R-:W-:-:S02]  /*9e00*/  ISETP.GT.AND P5, PT, R166, RZ, P1 ;  /* 0x000000ffa600720c */ /* 0x000fc40000fa4270 */
[----:B------:R0:W-:Y:S01]  /*9e10*/  @P0 STG.E desc[UR16][R24.64], R79 ;  /* 0x0000004f18000986 */ /* 0x0001e2000c101910 */
[----:B------:R-:W-:Y:S01]  /*9e20*/  IMAD.X R31, R4, 0x1, R29, P6 ;  /* 0x00000001041f7824 */ /* 0x000fe200030e061d */
[----:B------:R-:W-:Y:S02]  /*9e30*/  IADD3 R32, P0, R6, R34, RZ ;  /* 0x0000002206207210 */ /* 0x000fe40007f1e0ff */
[----:B------:R-:W-:Y:S01]  /*9e40*/  ISETP.GT.AND P2, PT, R166, 0x8, P2 ;  /* 0x00000008a600780c */ /* 0x000fe20001744270 */
[----:B-1----:R-:W-:Y:S01]  /*9e50*/  FMUL R23, R82, R11 ;  /* 0x0000000b52177220 */ /* 0x002fe20000400000 */
[----:B------:R1:W-:Y:S01]  /*9e60*/  @P4 STG.E desc[UR16][R30.64], R37 ;  /* 0x000000251e004986 */ /* 0x0003e2000c101910 */
[----:B------:R-:W-:Y:S01]  /*9e70*/  IADD3 R26, P4, R21, R28, RZ ;  /* 0x0000001c151a7210 */ /* 0x000fe20007f9e0ff */
[----:B------:R-:W-:Y:S01]  /*9e80*/  IMAD.X R33, R4, 0x1, R35, P0 ;  /* 0x0000000104217824 */ /* 0x000fe200000e0623 */
[----:B------:R-:W-:Y:S02]  /*9e90*/  ISETP.GT.AND P0, PT, R5, 0x78, PT ;  /* 0x000000780500780c */ /* 0x000fe40003f04270 */
[----:B------:R-:W-:Y:S01]  /*9ea0*/  ISETP.GT.AND P1, PT, R166, 0x8, P1 ;  /* 0x00000008a600780c */ /* 0x000fe20000f24270 */
[----:B------:R-:W-:Y:S01]  /*9eb0*/  IMAD.X R27, R22, 0x1, R29, P4 ;  /* 0x00000001161b7824 */ /* 0x000fe200020e061d */
[----:B------:R-:W-:Y:S01]  /*9ec0*/  @P5 STG.E desc[UR16][R32.64], R81 ;  /* 0x0000005120005986 */ /* 0x000fe2000c101910 */
[----:B0-----:R-:W-:-:S02]  /*9ed0*/  IADD3 R24, P5, R21, R34, RZ ;  /* 0x0000002215187210 */ /* 0x001fc40007fbe0ff */
[----:B------:R-:W-:Y:S01]  /*9ee0*/  ISETP.GT.AND P4, PT, R166, RZ, P0 ;  /* 0x000000ffa600720c */ /* 0x000fe20000784270 */
[----:B------:R0:W-:Y:S01]  /*9ef0*/  @P2 STG.E desc[UR16][R26.64], R23 ;  /* 0x000000171a002986 */ /* 0x0001e2000c101910 */
[----:B------:R-:W-:Y:S01]  /*9f00*/  ISETP.GT.AND P2, PT, R5, 0x79, PT ;  /* 0x000000790500780c */ /* 0x000fe20003f44270 */
[----:B------:R-:W-:Y:S01]  /*9f10*/  IMAD.X R25, R22, 0x1, R35, P5 ;  /* 0x0000000116197824 */ /* 0x000fe200028e0623 */
[----:B------:R-:W-:Y:S01]  /*9f20*/  IADD3 R28, P6, R6, R30, RZ ;  /* 0x0000001e061c7210 */ /* 0x000fe20007fde0ff */
[----:B-1----:R-:W-:Y:S01]  /*9f30*/  FMUL R37, R84, R11 ;  /* 0x0000000b54257220 */ /* 0x002fe20000400000 */
[----:B------:R-:W-:Y:S02]  /*9f40*/  ISETP.GT.AND P5, PT, R166, RZ, P2 ;  /* 0x000000ffa600720c */ /* 0x000fe400017a4270 */
[----:B------:R1:W-:Y:S01]  /*9f50*/  @P1 STG.E desc[UR16][R24.64], R83 ;  /* 0x0000005318001986 */ /* 0x0003e2000c101910 */
[----:B------:R-:W-:Y:S01]  /*9f60*/  IMAD.X R29, R4, 0x1, R31, P6 ;  /* 0x00000001041d7824 */ /* 0x000fe200030e061f */
[----:B------:R-:W-:-:S02]  /*9f70*/  IADD3 R34, P1, R6, R32, RZ ;  /* 0x0000002006227210 */ /* 0x000fc40007f3e0ff */
[----:B------:R-:W-:Y:S01]  /*9f80*/  ISETP.GT.AND P0, PT, R166, 0x8, P0 ;  /* 0x00000008a600780c */ /* 0x000fe20000704270 */
[----:B0-----:R-:W-:Y:S01]  /*9f90*/  FMUL R23, R86, R11 ;  /* 0x0000000b56177220 */ /* 0x001fe20000400000 */
[----:B------:R0:W-:Y:S01]  /*9fa0*/  @P4 STG.E desc[UR16][R28.64], R37 ;  /* 0x000000251c004986 */ /* 0x0001e2000c101910 */
[----:B------:R-:W-:Y:S01]  /*9fb0*/  IADD3 R26, P4, R21, R30, RZ ;  /* 0x0000001e151a7210 */ /* 0x000fe20007f9e0ff */
[----:B------:R-:W-:Y:S01]  /*9fc0*/  IMAD.X R35, R4, 0x1, R33, P1 ;  /* 0x0000000104237824 */ /* 0x000fe200008e0621 */
[----:B------:R-:W-:Y:S02]  /*9fd0*/  ISETP.GT.AND P1, PT, R5, 0x80, PT ;  /* 0x000000800500780c */ /* 0x000fe40003f24270 */
[----:B------:R-:W-:Y:S01]  /*9fe0*/  ISETP.GT.AND P2, PT, R166, 0x8, P2 ;  /* 0x00000008a600780c */ /* 0x000fe20001744270 */
[----:B------:R-:W-:Y:S01]  /*9ff0*/  IMAD.X R27, R22, 0x1, R31, P4 ;  /* 0x00000001161b7824 */ /* 0x000fe200020e061f */
[----:B------:R-:W-:Y:S01]  /*a000*/  @P5 STG.E desc[UR16][R34.64], R85 ;  /* 0x0000005522005986 */ /* 0x000fe2000c101910 */
[----:B-1----:R-:W-:-:S02]  /*a010*/  IADD3 R24, P5, R21, R32, RZ ;  /* 0x0000002015187210 */ /* 0x002fc40007fbe0ff */
[----:B------:R-:W-:Y:S01]  /*a020*/  ISETP.GT.AND P4, PT, R166, RZ, P1 ;  /* 0x000000ffa600720c */ /* 0x000fe20000f84270 */
[----:B------:R1:W-:Y:S01]  /*a030*/  @P0 STG.E desc[UR16][R26.64], R23 ;  /* 0x000000171a000986 */ /* 0x0003e2000c101910 */
[----:B------:R-:W-:Y:S01]  /*a040*/  ISETP.GT.AND P0, PT, R5, 0x81, PT ;  /* 0x000000810500780c */ /* 0x000fe20003f04270 */
[----:B------:R-:W-:Y:S01]  /*a050*/  IMAD.X R25, R22, 0x1, R33, P5 ;  /* 0x0000000116197824 */ /* 0x000fe200028e0621 */
[----:B------:R-:W-:Y:S01]  /*a060*/  IADD3 R30, P6, R6, R28, RZ ;  /* 0x0000001c061e7210 */ /* 0x000fe20007fde0ff */
[----:B0-----:R-:W-:Y:S01]  /*a070*/  FMUL R37, R88, R11 ;  /* 0x0000000b58257220 */ /* 0x001fe20000400000 */
[----:B------:R-:W-:Y:S02]  /*a080*/  ISETP.GT.AND P5, PT, R166, RZ, P0 ;  /* 0x000000ffa600720c */ /* 0x000fe400007a4270 */
[----:B------:R0:W-:Y:S01]  /*a090*/  @P2 STG.E desc[UR16][R24.64], R87 ;  /* 0x0000005718002986 */ /* 0x0001e2000c101910 */
[----:B------:R-:W-:Y:S01]  /*a0a0*/  IMAD.X R31, R4, 0x1, R29, P6 ;  /* 0x00000001041f7824 */ /* 0x000fe200030e061d */
[----:B------:R-:W-:-:S02]  /*a0b0*/  IADD3 R32, P2, R6, R34, RZ ;  /* 0x0000002206207210 */ /* 0x000fc40007f5e0ff */
        /* <DEDUP_REMOVED lines=249> */
[----:B------:R-:W-:-:S02]  /*b050*/  ISETP.GT.AND P4, PT, R166, RZ, P2 ;  /* 0x000000ffa600720c */ /* 0x000fc40001784270 */
        /* <DEDUP_REMOVED lines=8> */
[----:B------:R-:W-:Y:S02]  /*b0e0*/  ISETP.GT.AND P5, PT, R166, RZ, P1 ;  /* 0x000000ffa600720c */ /* 0x000fe40000fa4270 */
[----:B------:R1:W-:Y:S01]  /*b0f0*/  @P0 STG.E desc[UR16][R24.64], R139 ;  /* 0x0000008b18000986 */ /* 0x0003e2000c101910 */
[----:B------:R-:W-:Y:S01]  /*b100*/  IADD3 R34, P0, R6, R32, RZ ;  /* 0x0000002006227210 */ /* 0x000fe20007f1e0ff */
[----:B0-----:R-:W-:-:S02]  /*b110*/  FMUL R23, R142, R11 ;  /* 0x0000000b8e177220 */ /* 0x001fc40000400000 */
[----:B------:R0:W-:Y:S01]  /*b120*/  @P4 STG.E desc[UR16][R28.64], R37 ;  /* 0x000000251c004986 */ /* 0x0001e2000c101910 */
[----:B------:R-:W-:Y:S01]  /*b130*/  IADD3 R26, P4, R21, R30, RZ ;  /* 0x0000001e151a7210 */ /* 0x000fe20007f9e0ff */
[----:B------:R-:W-:Y:S01]  /*b140*/  IMAD.X R35, R4, 0x1, R33, P0 ;  /* 0x0000000104237824 */ /* 0x000fe200000e0621 */
[----:B------:R-:W-:Y:S02]  /*b150*/  ISETP.GT.AND P0, PT, R5, 0xf0, PT ;  /* 0x000000f00500780c */ /* 0x000fe40003f04270 */
        /* <DEDUP_REMOVED lines=13> */
[----:B------:R-:W-:Y:S02]  /*b230*/  ISETP.GT.AND P6, PT, R166, 0x8, P0 ;  /* 0x00000008a600780c */ /* 0x000fe400007c4270 */
[----:B------:R-:W-:Y:S01]  /*b240*/  IADD3 R32, P0, R6, R34, RZ ;  /* 0x0000002206207210 */ /* 0x000fe20007f1e0ff */
[----:B-1----:R-:W-:Y:S01]  /*b250*/  FMUL R23, R146, R11 ;  /* 0x0000000b92177220 */ /* 0x002fe20000400000 */
[----:B------:R1:W-:Y:S01]  /*b260*/  @P4 STG.E desc[UR16][R30.64], R37 ;  /* 0x000000251e004986 */ /* 0x0003e2000c101910 */
[----:B------:R-:W-:Y:S02]  /*b270*/  IADD3 R26, P1, R21, R28, RZ ;  /* 0x0000001c151a7210 */ /* 0x000fe40007f3e0ff */
[----:B------:R-:W-:Y:S01]  /*b280*/  IMAD.X R33, R4, 0x1, R35, P0 ;  /* 0x0000000104217824 */ /* 0x000fe200000e0623 */
[----:B------:R-:W-:-:S02]  /*b290*/  ISETP.GT.AND P0, PT, R5, 0xf8, PT ;  /* 0x000000f80500780c */ /* 0x000fc40003f04270 */
[C---:B0-----:R-:W-:Y:S01]  /*b2a0*/  IADD3 R24, P4, R21.reuse, R34, RZ ;  /* 0x0000002215187210 */ /* 0x041fe20007f9e0ff */
[----:B------:R-:W-:Y:S01]  /*b2b0*/  IMAD.X R27, R22, 0x1, R29, P1 ;  /* 0x00000001161b7824 */ /* 0x000fe200008e061d */
[----:B------:R-:W-:Y:S01]  /*b2c0*/  @P5 STG.E desc[UR16][R32.64], R145 ;  /* 0x0000009120005986 */ /* 0x000fe2000c101910 */
[-C--:B------:R-:W-:Y:S02]  /*b2d0*/  IADD3 R28, P5, R6, R30.reuse, RZ ;  /* 0x0000001e061c7210 */ /* 0x080fe40007fbe0ff */
[----:B------:R-:W-:Y:S01]  /*b2e0*/  IMAD.X R25, R22, 0x1, R35, P4 ;  /* 0x0000000116197824 */ /* 0x000fe200020e0623 */
[----:B------:R-:W-:Y:S01]  /*b2f0*/  IADD3 R34, P4, R21, R30, RZ ;  /* 0x0000001e15227210 */ /* 0x000fe20007f9e0ff */
[----:B------:R0:W-:Y:S01]  /*b300*/  @P6 STG.E desc[UR16][R26.64], R23 ;  /* 0x000000171a006986 */ /* 0x0001e2000c101910 */
[----:B------:R-:W-:Y:S01]  /*b310*/  ISETP.GT.AND P1, PT, R5, 0xf9, PT ;  /* 0x000000f90500780c */ /* 0x000fe20003f24270 */
[--C-:B------:R-:W-:Y:S01]  /*b320*/  IMAD.X R29, R4, 0x1, R31.reuse, P5 ;  /* 0x00000001041d7824 */ /* 0x100fe200028e061f */
[----:B------:R-:W-:Y:S01]  /*b330*/  ISETP.GT.AND P2, PT, R166, 0x8, P2 ;  /* 0x00000008a600780c */ /* 0x000fe20001744270 */
[----:B------:R-:W-:Y:S01]  /*b340*/  IMAD.X R35, R22, 0x1, R31, P4 ;  /* 0x0000000116237824 */ /* 0x000fe200020e061f */
[----:B------:R-:W-:-:S02]  /*b350*/  ISETP.GT.AND P6, PT, R166, RZ, P0 ;  /* 0x000000ffa600720c */ /* 0x000fc400007c4270 */
[-C--:B-1----:R-:W-:Y:S02]  /*b360*/  IADD3 R30, P5, R6, R32.reuse, RZ ;  /* 0x00000020061e7210 */ /* 0x082fe40007fbe0ff */
[C---:B------:R-:W-:Y:S02]  /*b370*/  ISETP.GT.AND P4, PT, R166.reuse, RZ, P1 ;  /* 0x000000ffa600720c */ /* 0x040fe40000f84270 */
[----:B------:R-:W-:Y:S01]  /*b380*/  ISETP.GT.AND P0, PT, R166, 0x8, P0 ;  /* 0x00000008a600780c */ /* 0x000fe20000704270 */
[--C-:B------:R-:W-:Y:S01]  /*b390*/  IMAD.X R31, R4, 0x1, R33.reuse, P5 ;  /* 0x00000001041f7824 */ /* 0x100fe200028e0621 */
[----:B------:R-:W-:Y:S01]  /*b3a0*/  ISETP.GT.AND P1, PT, R166, 0x8, P1 ;  /* 0x00000008a600780c */ /* 0x000fe20000f24270 */
[-C--:B0-----:R-:W-:Y:S01]  /*b3b0*/  FMUL R23, R150, R11.reuse ;  /* 0x0000000b96177220 */ /* 0x081fe20000400000 */
[----:B------:R-:W-:Y:S01]  /*b3c0*/  IADD3 R4, P5, R21, R32, RZ ;  /* 0x0000002015047210 */ /* 0x000fe20007fbe0ff */
[----:B------:R-:W-:Y:S01]  /*b3d0*/  FMUL R21, R148, R11 ;  /* 0x0000000b94157220 */ /* 0x000fe20000400000 */
[----:B------:R0:W-:Y:S03]  /*b3e0*/  @P2 STG.E desc[UR16][R24.64], R147 ;  /* 0x0000009318002986 */ /* 0x0001e6000c101910 */
[----:B------:R-:W-:Y:S01]  /*b3f0*/  IMAD.X R5, R22, 0x1, R33, P5 ;  /* 0x0000000116057824 */ /* 0x000fe200028e0621 */
[----:B------:R0:W-:Y:S04]  /*b400*/  @P6 STG.E desc[UR16][R28.64], R21 ;  /* 0x000000151c006986 */ /* 0x0001e8000c101910 */
[----:B------:R0:W-:Y:S04]  /*b410*/  @P4 STG.E desc[UR16][R30.64], R149 ;  /* 0x000000951e004986 */ /* 0x0001e8000c101910 */
[----:B------:R0:W-:Y:S04]  /*b420*/  @P0 STG.E desc[UR16][R34.64], R23 ;  /* 0x0000001722000986 */ /* 0x0001e8000c101910 */
[----:B------:R0:W-:Y:S02]  /*b430*/  @P1 STG.E desc[UR16][R4.64], R151 ;  /* 0x0000009704001986 */ /* 0x0001e4000c101910 */
.L_x_281:
[----:B------:R-:W-:Y:S05]  /*b440*/  BSYNC B0 ;  /* 0x0000000000007941 */ /* 0x000fea0003800000 */
.L_x_29:
[C---:B------:R-:W-:Y:S01]  /*b450*/  LEA R2, P0, R8.reuse, R2, 0x1 ;  /* 0x0000000208027211 */ /* 0x040fe200078008ff */
[----:B------:R-:W-:Y:S01]  /*b460*/  ULDC.64 UR8, c[0x0][0x750] ;  /* 0x0001d40000087ab9 */ /* 0x000fe20000000a00 */
[----:B0-----:R-:W-:Y:S01]  /*b470*/  IMAD.U32 R4, RZ, RZ, UR13 ;  /* 0x0000000dff047e24 */ /* 0x001fe2000f8e00ff */
[----:B------:R-:W-:Y:S01]  /*b480*/  PRMT R21, RZ, 0x7610, R21 ;  /* 0x00007610ff157816 */ /* 0x000fe20000000015 */
[----:B------:R-:W-:Y:S01]  /*b490*/  IMAD.MOV.U32 R6, RZ, RZ, -0x1 ;  /* 0xffffffffff067424 */ /* 0x000fe200078e00ff */
[----:B------:R-:W-:Y:S01]  /*b4a0*/  LEA.HI.X R3, R8, R3, R0, 0x1, P0 ;  /* 0x0000000308037211 */ /* 0x000fe200000f0c00 */
[----:B------:R0:W-:Y:S01]  /*b4b0*/  SYNCS.ARRIVE.TRANS64.A1T0 RZ, [R4+UR20], RZ ;  /* 0x000000ff04ff79a7 */ /* 0x0001e20008100014 */
[----:B------:R-:W-:Y:S01]  /*b4c0*/  ISETP.GE.U32.AND P0, PT, R2, UR8, PT ;  /* 0x0000000802007c0c */ /* 0x000fe2000bf06070 */
[----:B------:R-:W-:-:S03]  /*b4d0*/  IMAD.MOV.U32 R5, RZ, RZ, -0x1 ;  /* 0xffffffffff057424 */ /* 0x000fc600078e00ff */
[----:B------:R-:W-:Y:S01]  /*b4e0*/  ISETP.GE.U32.AND.EX P0, PT, R3, UR9, PT, P0 ;  /* 0x0000000903007c0c */ /* 0x000fe2000bf06100 */
[----:B0-----:R-:W-:-:S12]  /*b4f0*/  IMAD.MOV.U32 R4, RZ, RZ, -0x1 ;  /* 0xffffffffff047424 */ /* 0x001fd800078e00ff */
[----:B------:R-:W-:Y:S05]  /*b500*/  @P0 BRA `(.L_x_282) ;  /* 0x0000000400600947 */ /* 0x000fea0003800000 */
[----:B------:R-:W0:Y:S01]  /*b510*/  S2R R32, SR_CTAID.X ;  /* 0x0000000000207919 */ /* 0x000e220000002500 */
[----:B------:R-:W1:Y:S01]  /*b520*/  LDC.64 R26, c[0x0][0x728] ;  /* 0x0001ca00ff1a7b82 */ /* 0x000e620000000a00 */
[----:B------:R-:W-:Y:S01]  /*b530*/  ULDC UR8, c[0x0][0x150] ;  /* 0x0000540000087ab9 */ /* 0x000fe20000000800 */
[----:B------:R-:W-:Y:S01]  /*b540*/  IMAD.MOV.U32 R24, RZ, RZ, R2 ;  /* 0x000000ffff187224 */ /* 0x000fe200078e0002 */
[----:B------:R-:W0:Y:S01]  /*b550*/  S2R R34, SR_CTAID.Y ;  /* 0x0000000000227919 */ /* 0x000e220000002600 */
[----:B------:R-:W-:-:S04]  /*b560*/  IMAD.MOV.U32 R25, RZ, RZ, R3 ;  /* 0x000000ffff197224 */ /* 0x000fc800078e0003 */
[----:B------:R-:W2:Y:S08]  /*b570*/  LDC R35, c[0x0][0x144] ;  /* 0x00005100ff237b82 */ /* 0x000eb00000000800 */
[----:B------:R-:W2:Y:S08]  /*b580*/  LDC R6, c[0x0][0x730] ;  /* 0x0001cc00ff067b82 */ /* 0x000eb00000000800 */
[----:B------:R-:W2:Y:S01]  /*b590*/  LDC.64 R30, c[0x0][0x720] ;  /* 0x0001c800ff1e7b82 */ /* 0x000ea20000000a00 */
[----:B-1----:R-:W-:-:S04]  /*b5a0*/  ISETP.NE.U32.AND P0, PT, R26, RZ, PT ;  /* 0x000000ff1a00720c */ /* 0x002fc80003f05070 */
[----:B------:R-:W-:Y:S02]  /*b5b0*/  ISETP.NE.AND.EX P0, PT, R27, RZ, PT, P0 ;  /* 0x000000ff1b00720c */ /* 0x000fe40003f05300 */
[----:B0-----:R-:W-:-:S05]  /*b5c0*/  I2FP.F32.U32 R4, R32 ;  /* 0x0000002000047245 */ /* 0x001fca0000201000 */
[----:B------:R-:W-:-:S04]  /*b5d0*/  FMUL R4, R4, UR8 ;  /* 0x0000000804047c20 */ /* 0x000fc80008400000 */
[----:B------:R0:W1:Y:S02]  /*b5e0*/  F2I.U32.TRUNC.NTZ R33, R4 ;  /* 0x0000000400217305 */ /* 0x000064000020f000 */
[----:B------:R-:W-:Y:S05]  /*b5f0*/  @!P0 BRA `(.L_x_283) ;  /* 0x0000000000288947 */ /* 0x000fea0003800000 */
[----:B------:R-:W3:Y:S02]  /*b600*/  LDC R5, c[0x0][0x734] ;  /* 0x0001cd00ff057b82 */ /* 0x000ee40000000800 */
[----:B---3--:R-:W-:-:S05]  /*b610*/  IADD3 R21, P0, R2, R5, RZ ;  /* 0x0000000502157210 */ /* 0x008fca0007f1e0ff */
[----:B------:R-:W-:-:S04]  /*b620*/  IMAD.X R29, RZ, RZ, R3, P0 ;  /* 0x000000ffff1d7224 */ /* 0x000fc800000e0603 */
[----:B0-----:R-:W-:-:S04]  /*b630*/  IMAD.WIDE.U32 R4, R29, R26, RZ ;  /* 0x0000001a1d047225 */ /* 0x001fc800078e00ff */
[----:B------:R-:W-:-:S04]  /*b640*/  IMAD.WIDE.U32 R22, P0, R21, R27, R4 ;  /* 0x0000001b15167225 */ /* 0x000fc80007800004 */
[----:B------:R-:W-:-:S04]  /*b650*/  IMAD.WIDE.U32 R4, R21, R26, RZ ;  /* 0x0000001a15047225 */ /* 0x000fc800078e00ff */
[----:B------:R-:W-:Y:S01]  /*b660*/  IMAD.X R25, RZ, RZ, RZ, P0 ;  /* 0x000000ffff197224 */ /* 0x000fe200000e06ff */
[----:B------:R-:W-:Y:S01]  /*b670*/  IADD3 RZ, P0, R5, R22, RZ ;  /* 0x0000001605ff7210 */ /* 0x000fe20007f1e0ff */
[----:B------:R-:W-:-:S04]  /*b680*/  IMAD.MOV.U32 R24, RZ, RZ, R23 ;  /* 0x000000ffff187224 */ /* 0x000fc800078e0017 */
[----:B------:R-:W-:-:S08]  /*b690*/  IMAD.WIDE.U32.X R24, R29, R27, R24, P0 ;  /* 0x0000001b1d187225 */ /* 0x000fd000000e0418 */
.L_x_283:
[----:B------:R-:W3:Y:S01]  /*b6a0*/  LDC.64 R38, c[0x0][0x740] ;  /* 0x0001d000ff267b82 */ /* 0x000ee20000000a00 */
[-C--:B--2---:R-:W-:Y:S01]  /*b6b0*/  SHF.R.U64 R28, R24, R6.reuse, R25 ;  /* 0x00000006181c7219 */ /* 0x084fe20000001219 */
[----:B-1----:R-:W-:Y:S01]  /*b6c0*/  IMAD.MOV R33, RZ, RZ, -R33 ;  /* 0x000000ffff217224 */ /* 0x002fe200078e0a21 */
[----:B0-----:R-:W-:Y:S01]  /*b6d0*/  SHF.R.U32.HI R4, RZ, R6, R25 ;  /* 0x00000006ff047219 */ /* 0x001fe20000011619 */
[----:B------:R-:W-:Y:S01]  /*b6e0*/  ULDC UR8, c[0x0][0x154] ;  /* 0x0000550000087ab9 */ /* 0x000fe20000000800 */
[----:B------:R-:W-:Y:S01]  /*b6f0*/  IADD3 R21, P0, RZ, -R28, RZ ;  /* 0x8000001cff157210 */ /* 0x000fe20007f1e0ff */
[----:B------:R-:W-:Y:S02]  /*b700*/  IMAD R33, R35, R33, R32 ;  /* 0x0000002123217224 */ /* 0x000fe400078e0220 */
[----:B------:R-:W0:Y:S01]  /*b710*/  LDC R22, c[0x0][0x718] ;  /* 0x0001c600ff167b82 */ /* 0x000e220000000800 */
[----:B------:R-:W-:Y:S02]  /*b720*/  IMAD.MOV.U32 R23, RZ, RZ, -0x1 ;  /* 0xffffffffff177424 */ /* 0x000fe400078e00ff */
[----:B------:R-:W-:-:S02]  /*b730*/  IMAD.X R5, RZ, RZ, ~R4, P0 ;  /* 0x000000ffff057224 */ /* 0x000fc400000e0e04 */
[----:B------:R-:W-:Y:S02]  /*b740*/  IMAD.MOV.U32 R25, RZ, RZ, 0x1 ;  /* 0x00000001ff197424 */ /* 0x000fe400078e00ff */
[-C--:B------:R-:W-:Y:S01]  /*b750*/  IMAD R6, R5, R30.reuse, RZ ;  /* 0x0000001e05067224 */ /* 0x080fe200078e02ff */
[----:B------:R-:W1:Y:S01]  /*b760*/  LDC R24, c[0x0][0x708] ;  /* 0x0001c200ff187b82 */ /* 0x000e620000000800 */
[----:B------:R-:W-:-:S04]  /*b770*/  IMAD.WIDE.U32 R4, R21, R30, R2 ;  /* 0x0000001e15047225 */ /* 0x000fc800078e0002 */
[----:B------:R-:W-:Y:S01]  /*b780*/  IMAD R21, R21, R31, R6 ;  /* 0x0000001f15157224 */ /* 0x000fe200078e0206 */
[----:B------:R-:W-:Y:S02]  /*b790*/  I2FP.F32.U32 R6, R34 ;  /* 0x0000002200067245 */ /* 0x000fe40000201000 */
[----:B------:R-:W2:Y:S01]  /*b7a0*/  LDC R36, c[0x0][0x758] ;  /* 0x0001d600ff247b82 */ /* 0x000ea20000000800 */
[----:B------:R-:W-:Y:S01]  /*b7b0*/  IMAD.IADD R5, R5, 0x1, R21 ;  /* 0x0000000105057824 */ /* 0x000fe200078e0215 */
[----:B---3--:R-:W-:Y:S01]  /*b7c0*/  ISETP.NE.U32.AND P0, PT, R38, RZ, PT ;  /* 0x000000ff2600720c */ /* 0x008fe20003f05070 */
[----:B------:R-:W-:-:S03]  /*b7d0*/  FMUL R21, R6, UR8 ;  /* 0x0000000806157c20 */ /* 0x000fc60008400000 */
[----:B------:R-:W-:Y:S01]  /*b7e0*/  ISETP.NE.AND.EX P0, PT, R39, RZ, PT, P0 ;  /* 0x000000ff2700720c */ /* 0x000fe20003f05300 */
[----:B------:R3:W2:Y:S01]  /*b7f0*/  F2I.U32.TRUNC.NTZ R29, R21 ;  /* 0x00000015001d7305 */ /* 0x0006a2000020f000 */
[----:B------:R-:W3:Y:S01]  /*b800*/  LDC R31, c[0x0][0x148] ;  /* 0x00005200ff1f7b82 */ /* 0x000ee20000000800 */
[-CC-:B0-----:R-:W-:Y:S02]  /*b810*/  SHF.R.U64 R26, R4, R22.reuse, R5.reuse ;  /* 0x00000016041a7219 */ /* 0x181fe40000001205 */
[----:B------:R-:W-:-:S05]  /*b820*/  SHF.R.U32.HI R5, RZ, R22, R5 ;  /* 0x00000016ff057219 */ /* 0x000fca0000011605 */
[----:B------:R-:W0:Y:S01]  /*b830*/  LDC R32, c[0x0][0x700] ;  /* 0x0001c000ff207b82 */ /* 0x000e220000000800 */
[-CC-:B-1----:R-:W-:Y:S02]  /*b840*/  SHF.R.U64 R6, R26, R24.reuse, R5.reuse ;  /* 0x000000181a067219 */ /* 0x182fe40000001205 */
[----:B------:R-:W-:-:S05]  /*b850*/  SHF.R.U32.HI R5, RZ, R24, R5 ;  /* 0x00000018ff057219 */ /* 0x000fca0000011605 */
[----:B------:R-:W1:Y:S01]  /*b860*/  LDC R37, c[0x0][0x748] ;  /* 0x0001d200ff257b82 */ /* 0x000e620000000800 */
[-CC-:B--2---:R-:W-:Y:S02]  /*b870*/  SHF.R.U64 R30, R6, R36.reuse, R5.reuse ;  /* 0x00000024061e7219 */ /* 0x184fe40000001205 */
[-C--:B------:R-:W-:Y:S02]  /*b880*/  SHF.L.U32 R23, R23, R36.reuse, RZ ;  /* 0x0000002417177219 */ /* 0x080fe400000006ff */
[-C--:B------:R-:W-:Y:S01]  /*b890*/  SHF.R.U32.HI R5, RZ, R36.reuse, R5 ;  /* 0x00000024ff057219 */ /* 0x080fe20000011605 */
[----:B------:R-:W-:Y:S01]  /*b8a0*/  IMAD.MOV.U32 R4, RZ, RZ, R30 ;  /* 0x000000ffff047224 */ /* 0x000fe200078e001e */
[----:B------:R-:W-:Y:S01]  /*b8b0*/  SHF.L.U32 R36, R25, R36, RZ ;  /* 0x0000002419247219 */ /* 0x000fe200000006ff */
[----:B------:R-:W2:Y:S01]  /*b8c0*/  LDC R40, c[0x0][0x738] ;  /* 0x0001ce00ff287b82 */ /* 0x000ea20000000800 */
[----:B------:R-:W-:-:S07]  /*b8d0*/  LOP3.LUT R35, RZ, R23, RZ, 0x33, !PT ;  /* 0x00000017ff237212 */ /* 0x000fce00078e33ff */
[----:B------:R-:W0:Y:S01]  /*b8e0*/  LDC R41, c[0x0][0x710] ;  /* 0x0001c400ff297b82 */ /* 0x000e220000000800 */
[----:B------:R-:W-:Y:S05]  /*b8f0*/  @!P0 BRA `(.L_x_284) ;  /* 0x0000000000288947 */ /* 0x000fea0003800000 */
[----:B---3--:R-:W3:Y:S02]  /*b900*/  LDC R21, c[0x0][0x74c] ;  /* 0x0001d300ff157b82 */ /* 0x008ee40000000800 */
        /* <DEDUP_REMOVED lines=9> */
.L_x_284:
[----:B-1----:R-:W-:Y:S01]  /*b9a0*/  SHF.R.U64 R4, R4, R37, R5 ;  /* 0x0000002504047219 */ /* 0x002fe20000001205 */
[----:B0-----:R-:W-:Y:S01]  /*b9b0*/  VIADD R23, R32, 0xffffffff ;  /* 0xffffffff20177836 */ /* 0x001fe20000000000 */
[----:B---3--:R-:W-:Y:S01]  /*b9c0*/  LOP3.LUT R21, R6, R35, RZ, 0xc0, !PT ;  /* 0x0000002306157212 */ /* 0x008fe200078ec0ff */
[----:B------:R-:W-:Y:S02]  /*b9d0*/  IMAD.MOV R29, RZ, RZ, -R29 ;  /* 0x000000ffff1d7224 */ /* 0x000fe400078e0a1d */
[----:B------:R-:W-:Y:S01]  /*b9e0*/  IMAD.MOV R5, RZ, RZ, -R4 ;  /* 0x000000ffff057224 */ /* 0x000fe200078e0a04 */
[----:B------:R-:W-:Y:S01]  /*b9f0*/  LOP3.LUT R23, R26, R23, RZ, 0xc0, !PT ;  /* 0x000000171a177212 */ /* 0x000fe200078ec0ff */
[----:B------:R-:W-:Y:S02]  /*ba00*/  IMAD R6, R36, R4, R21 ;  /* 0x0000000424067224 */ /* 0x000fe400078e0215 */
[----:B------:R-:W-:Y:S02]  /*ba10*/  @P3 IMAD R33, R31, R29, R34 ;  /* 0x0000001d1f213224 */ /* 0x000fe400078e0222 */
[----:B--2---:R-:W-:-:S02]  /*ba20*/  IMAD R4, R5, R40, R30 ;  /* 0x0000002805047224 */ /* 0x004fc400078e021e */
[----:B------:R-:W-:Y:S02]  /*ba30*/  IMAD R6, R6, R41, R33 ;  /* 0x0000002906067224 */ /* 0x000fe400078e0221 */
[----:B------:R-:W-:Y:S02]  /*ba40*/  IMAD R23, R4, R32, R23 ;  /* 0x0000002004177224 */ /* 0x000fe400078e0217 */
[----:B------:R-:W-:Y:S02]  /*ba50*/  IMAD.MOV.U32 R21, RZ, RZ, 0x1 ;  /* 0x00000001ff157424 */ /* 0x000fe400078e00ff */
[----:B------:R-:W-:Y:S01]  /*ba60*/  IMAD.MOV.U32 R4, RZ, RZ, R28 ;  /* 0x000000ffff047224 */ /* 0x000fe200078e001c */
[----:B------:R-:W-:Y:S02]  /*ba70*/  SEL R5, R23, R6, !P3 ;  /* 0x0000000617057207 */ /* 0x000fe40005800000 */
[----:B------:R-:W-:-:S07]  /*ba80*/  SEL R6, R6, R23, !P3 ;  /* 0x0000001706067207 */ /* 0x000fce0005800000 */
.L_x_282:
[----:B------:R-:W-:Y:S02]  /*ba90*/  LOP3.LUT P0, RZ, R21, 0xff, RZ, 0xc0, !PT ;  /* 0x000000ff15ff7812 */ /* 0x000fe4000780c0ff */
[----:B------:R-:W-:-:S11]  /*baa0*/  LOP3.LUT R165, R165, 0x1, RZ, 0x3c, !PT ;  /* 0x00000001a5a57812 */ /* 0x000fd600078e3cff */
[----:B------:R-:W-:Y:S05]  /*bab0*/  @P0 BRA `(.L_x_285) ;  /* 0xffffff5800f00947 */ /* 0x000fea000383ffff */
[----:B------:R-:W-:Y:S05]  /*bac0*/  EXIT ;  /* 0x000000000000794d */ /* 0x000fea0003800000 */
.L_x_17:
[----:B------:R-:W-:-:S08]  /*bad0*/  ISETP.NE.AND P0, PT, R19, RZ, PT ;  /* 0x000000ff1300720c */ /* 0x000fd00003f05270 */
[----:B--23-5:R-:W0:-:S00]  /*bae0*/  USETMAXREG.DEALLOC.CTAPOOL 0x28 ;  /* 0x00000028000079c8 */ /* 0x02ce0000080e0500 */
[----:B------:R-:W-:Y:S05]  /*baf0*/  @P0 EXIT ;  /* 0x000000000000094d */ /* 0x000fea0003800000 */
[----:B0-----:R-:W-:Y:S01]  /*bb00*/  LOP3.LUT P0, RZ, R20, 0xff, RZ, 0xc0, !PT ;  /* 0x000000ff14ff7812 */ /* 0x001fe2000780c0ff */
[----:B------:R-:W-:Y:S02]  /*bb10*/  IMAD.MOV.U32 R12, RZ, RZ, 0x1 ;  /* 0x00000001ff0c7424 */ /* 0x000fe400078e00ff */
[----:B------:R-:W-:-:S10]  /*bb20*/  IMAD.MOV.U32 R13, RZ, RZ, RZ ;  /* 0x000000ffff0d7224 */ /* 0x000fd400078e00ff */
[----:B------:R-:W-:Y:S05]  /*bb30*/  @!P0 BRA `(.L_x_286) ;  /* 0x0000000c007c8947 */ /* 0x000fea0003800000 */
[----:B------:R-:W0:Y:S01]  /*bb40*/  S2R R17, SR_CgaCtaId ;  /* 0x0000000000117919 */ /* 0x000e220000008800 */
[----:B------:R-:W-:Y:S01]  /*bb50*/  LOP3.LUT P0, RZ, R14, 0x1f, RZ, 0xc0, !PT ;  /* 0x0000001f0eff7812 */ /* 0x000fe2000780c0ff */
[----:B------:R-:W-:Y:S01]  /*bb60*/  ULDC UR5, c[0x0][0x758] ;  /* 0x0001d60000057ab9 */ /* 0x000fe20000000800 */
[----:B------:R-:W-:Y:S01]  /*bb70*/  UMOV UR7, 0xffffffff ;  /* 0xffffffff00077882 */ /* 0x000fe20000000000 */
[----:B------:R-:W-:Y:S01]  /*bb80*/  BSSY B0, `(.L_x_286) ;  /* 0x00000da000007945 */ /* 0x000fe20003800000 */
[C---:B------:R-:W-:Y:S01]  /*bb90*/  ISETP.NE.AND P2, PT, R15.reuse, RZ, PT ;  /* 0x000000ff0f00720c */ /* 0x040fe20003f45270 */
[----:B------:R-:W-:Y:S01]  /*bba0*/  USHF.L.U32 UR7, UR7, UR5, URZ ;  /* 0x0000000507077299 */ /* 0x000fe2000800063f */
[----:B------:R-:W-:Y:S01]  /*bbb0*/  ISETP.NE.OR P0, PT, R15, RZ, !P0 ;  /* 0x000000ff0f00720c */ /* 0x000fe20004705670 */
[----:B------:R-:W-:Y:S01]  /*bbc0*/  IMAD.MOV.U32 R15, RZ, RZ, 0x1 ;  /* 0x00000001ff0f7424 */ /* 0x000fe200078e00ff */
[----:B------:R-:W-:Y:S01]  /*bbd0*/  LOP3.LUT R14, R7, 0x2, RZ, 0xfc, !PT ;  /* 0x00000002070e7812 */ /* 0x000fe200078efcff */
[----:B------:R-:W-:Y:S01]  /*bbe0*/  IMAD.MOV.U32 R12, RZ, RZ, 0x1 ;  /* 0x00000001ff0c7424 */ /* 0x000fe200078e00ff */
[----:B------:R-:W-:Y:S01]  /*bbf0*/  ULDC UR4, c[0x0][0x700] ;  /* 0x0001c00000047ab9 */ /* 0x000fe20000000800 */
[----:B------:R-:W-:Y:S01]  /*bc00*/  IMAD.MOV.U32 R13, RZ, RZ, RZ ;  /* 0x000000ffff0d7224 */ /* 0x000fe200078e00ff */
[----:B------:R-:W-:Y:S01]  /*bc10*/  UMOV UR8, 0x1 ;  /* 0x0000000100087882 */ /* 0x000fe20000000000 */
[----:B------:R-:W-:-:S02]  /*bc20*/  UIADD3 UR21, UR6, 0x1, URZ ;  /* 0x0000000106157890 */ /* 0x000fc4000fffe03f */
[----:B------:R-:W-:Y:S02]  /*bc30*/  UIADD3 UR4, UR4, -0x1, URZ ;  /* 0xffffffff04047890 */ /* 0x000fe4000fffe03f */
[----:B------:R-:W-:Y:S02]  /*bc40*/  USHF.L.U32 UR5, UR8, UR5, URZ ;  /* 0x0000000508057299 */ /* 0x000fe4000800063f */
[----:B------:R-:W-:Y:S01]  /*bc50*/  ULOP3.LUT UR7, URZ, UR7, URZ, 0x33, !UPT ;  /* 0x000000073f077292 */ /* 0x000fe2000f8e333f */
[----:B------:R-:W-:Y:S01]  /*bc60*/  ULDC.64 UR40, c[0x0][0x198] ;  /* 0x0000660000287ab9 */ /* 0x000fe20000000a00 */
[C---:B0-----:R-:W-:Y:S02]  /*bc70*/  IMAD.SHL.U32 R16, R17.reuse, 0x80, RZ ;  /* 0x0000008011107824 */ /* 0x041fe400078e00ff */
[----:B------:R-:W-:-:S03]  /*bc80*/  IMAD.SHL.U32 R17, R17, 0x2000, RZ ;  /* 0x0000200011117824 */ /* 0x000fc600078e00ff */
[----:B------:R-:W-:Y:S02]  /*bc90*/  LOP3.LUT R16, R16, 0x80, RZ, 0xc0, !PT ;  /* 0x0000008010107812 */ /* 0x000fe400078ec0ff */
[----:B------:R-:W-:-:S07]  /*bca0*/  LOP3.LUT R17, R17, 0x2000, RZ, 0xc0, !PT ;  /* 0x0000200011117812 */ /* 0x000fce00078ec0ff */
.L_x_298:
[----:B------:R-:W-:-:S03]  /*bcb0*/  UMOV UR8, 0xffffffff ;  /* 0xffffffff00087882 */ /* 0x000fc60000000000 */
[----:B------:R-:W-:Y:S05]  /*bcc0*/  BRA.DIV UR8, `(.L_x_287) ;  /* 0x0000000e08fc7947 */ /* 0x000fea000b800000 */
[----:B------:R-:W-:-:S13]  /*bcd0*/  ELECT P1, URZ, PT ;  /* 0x00000000003f782f */ /* 0x000fda0003820000 */
.L_x_310:
[----:B------:R-:W0:Y:S01]  /*bce0*/  LDC R10, c[0x0][0x604] ;  /* 0x00018100ff0a7b82 */ /* 0x000e220000000800 */
[----:B------:R-:W-:Y:S01]  /*bcf0*/  BSSY B1, `(.L_x_288) ;  /* 0x000004e000017945 */ /* 0x000fe20003800000 */
[----:B0-----:R-:W-:-:S13]  /*bd00*/  ISETP.LT.OR P1, PT, R10, 0x1, !P1 ;  /* 0x000000010a00780c */ /* 0x001fda0004f21670 */
[----:B------:R-:W-:Y:S05]  /*bd10*/  @P1 BRA `(.L_x_289) ;  /* 0x00000004002c1947 */ /* 0x000fea0003800000 */
[----:B------:R-:W-:Y:S02]  /*bd20*/  IMAD R19, R5, 0x100, R16 ;  /* 0x0000010005137824 */ /* 0x000fe400078e0210 */
[----:B------:R-:W-:Y:S02]  /*bd30*/  IMAD.SHL.U32 R26, R6, 0x40, RZ ;  /* 0x00000040061a7824 */ /* 0x000fe400078e00ff */
[----:B------:R-:W-:Y:S02]  /*bd40*/  IMAD.MOV.U32 R22, RZ, RZ, RZ ;  /* 0x000000ffff167224 */ /* 0x000fe400078e00ff */
[----:B------:R-:W-:Y:S02]  /*bd50*/  IMAD.MOV.U32 R23, RZ, RZ, 0x40 ;  /* 0x00000040ff177424 */ /* 0x000fe400078e00ff */
[----:B------:R-:W-:Y:S02]  /*bd60*/  IMAD.U32 R24, RZ, RZ, UR21 ;  /* 0x00000015ff187e24 */ /* 0x000fe4000f8e00ff */
[----:B------:R-:W-:-:S02]  /*bd70*/  IMAD.MOV.U32 R5, RZ, RZ, R12 ;  /* 0x000000ffff057224 */ /* 0x000fc400078e000c */
[----:B------:R-:W-:Y:S02]  /*bd80*/  IMAD.MOV.U32 R10, RZ, RZ, R13 ;  /* 0x000000ffff0a7224 */ /* 0x000fe400078e000d */
[----:B------:R-:W-:-:S07]  /*bd90*/  IMAD.MOV.U32 R25, RZ, RZ, RZ ;  /* 0x000000ffff197224 */ /* 0x000fce00078e00ff */
.L_x_293:
[----:B------:R-:W0:Y:S01]  /*bda0*/  S2R R18, SR_CgaCtaId ;  /* 0x0000000000127919 */ /* 0x000e220000008800 */
[----:B------:R-:W-:-:S04]  /*bdb0*/  MOV R11, 0x400 ;  /* 0x00000400000b7802 */ /* 0x000fc80000000f00 */
[----:B0-----:R-:W-:Y:S02]  /*bdc0*/  LEA R21, R18, R11, 0x18 ;  /* 0x0000000b12157211 */ /* 0x001fe400078ec0ff */
[----:B------:R-:W-:Y:S01]  /*bdd0*/  SHF.L.U32 R11, R5, 0x1f, RZ ;  /* 0x0000001f050b7819 */ /* 0x000fe200000006ff */
[----:B------:R-:W0:Y:S02]  /*bde0*/  @!P2 LDC R18, c[0x0][0x640] ;  /* 0x00019000ff12ab82 */ /* 0x000e240000000800 */
[----:B------:R-:W-:-:S04]  /*bdf0*/  IMAD R20, R10, 0x8, R21 ;  /* 0x000000080a147824 */ /* 0x000fc800078e0215 */
[----:B------:R-:W1:Y:S02]  /*be00*/  SYNCS.PHASECHK.TRANS64.TRYWAIT P1, [R20+URZ+0x18], R11 ;  /* 0x0000180b140075a7 */ /* 0x000e64000802017f */
[----:B-1----:R-:W-:Y:S05]  /*be10*/  @!P1 BRA `(.L_x_290) ;  /* 0x0000000c00c89947 */ /* 0x002fea0003800000 */
.L_x_311:
[----:B-1----:R-:W-:Y:S01]  /*be20*/  PRMT R11, R14, 0x9910, RZ ;  /* 0x000099100e0b7816 */ /* 0x002fe200000000ff */
[----:B0-----:R0:W-:Y:S03]  /*be30*/  @!P2 SYNCS.ARRIVE.TRANS64 RZ, [R20+URZ], R18 ;  /* 0x0000001214ffa9a7 */ /* 0x0011e6000800003f */
[----:B------:R-:W-:-:S13]  /*be40*/  ISETP.NE.AND P1, PT, R11, 0x2, PT ;  /* 0x000000020b00780c */ /* 0x000fda0003f25270 */
[----:B0-----:R-:W-:Y:S05]  /*be50*/  @P1 BRA `(.L_x_291) ;  /* 0x0000000000041947 */ /* 0x001fea0003800000 */
[----:B------:R-:W-:Y:S01]  /*be60*/  BPT.TRAP 0x1 ;  /* 0x000000040000795c */ /* 0x000fe20000300000 */
.L_x_291:
[----:B------:R-:W-:Y:S05]  /*be70*/  @P0 BRA `(.L_x_292) ;  /* 0x0000000000040947 */ /* 0x000fea0003800000 */
[----:B------:R-:W-:Y:S01]  /*be80*/  BPT.TRAP 0x1 ;  /* 0x000000040000795c */ /* 0x000fe20000300000 */
.L_x_292:
[C---:B------:R-:W-:Y:S01]  /*be90*/  IMAD R11, R10.reuse, 0x8000, R17 ;  /* 0x000080000a0b7824 */ /* 0x040fe200078e0211 */
[----:B------:R-:W-:Y:S01]  /*bea0*/  R2UR UR18, R23 ;  /* 0x00000000171272ca */ /* 0x000fe200000e0000 */
[--C-:B------:R-:W-:Y:S01]  /*beb0*/  IMAD R18, R10, 0x2000, R21.reuse ;  /* 0x000020000a127824 */ /* 0x100fe200078e0215 */
[----:B------:R-:W-:Y:S01]  /*bec0*/  R2UR UR33, R20 ;  /* 0x00000000142172ca */ /* 0x000fe200000e0000 */
[--C-:B------:R-:W-:Y:S01]  /*bed0*/  IMAD R11, R11, 0x2, R21.reuse ;  /* 0x000000020b0b7824 */ /* 0x100fe200078e0215 */
[----:B------:R-:W-:Y:S01]  /*bee0*/  R2UR UR36, R4 ;  /* 0x00000000042472ca */ /* 0x000fe200000e0000 */
[----:B------:R-:W-:Y:S01]  /*bef0*/  IMAD R21, R10, 0x400, R21 ;  /* 0x000004000a157824 */ /* 0x000fe200078e0215 */
[----:B------:R-:W-:Y:S01]  /*bf00*/  R2UR UR32, R18 ;  /* 0x00000000122072ca */ /* 0x000fe200000e0000 */
[----:B------:R-:W-:Y:S01]  /*bf10*/  VIADD R24, R24, 0xffffffff ;  /* 0xffffffff18187836 */ /* 0x000fe20000000000 */
[----:B------:R-:W-:Y:S01]  /*bf20*/  R2UR UR16, R11 ;  /* 0x000000000b1072ca */ /* 0x000fe200000e0000 */
[----:B------:R-:W-:Y:S01]  /*bf30*/  UIADD3 UR14, UP0, UR40, 0xf0, URZ ;  /* 0x000000f0280e7890 */ /* 0x000fe2000ff1e03f */
[----:B------:R-:W-:Y:S01]  /*bf40*/  R2UR UR8, R21 ;  /* 0x00000000150872ca */ /* 0x000fe200000e0000 */
[----:B------:R-:W-:Y:S01]  /*bf50*/  UIADD3 UR22, UP1, UR40, 0x1f0, URZ ;  /* 0x000001f028167890 */ /* 0x000fe2000ff3e03f */
[----:B------:R-:W-:Y:S01]  /*bf60*/  R2UR UR34, R22 ;  /* 0x00000000162272ca */ /* 0x000fe200000e0000 */
[----:B------:R-:W-:Y:S01]  /*bf70*/  UIADD3 UR30, UP2, UR40, 0x2f0, URZ ;  /* 0x000002f0281e7890 */ /* 0x000fe2000ff5e03f */
[----:B------:R-:W-:Y:S01]  /*bf80*/  R2UR UR35, R26 ;  /* 0x000000001a2372ca */ /* 0x000fe200000e0000 */
[----:B------:R-:W-:Y:S01]  /*bf90*/  UIADD3.X UR15, URZ, UR41, URZ, UP0, !UPT ;  /* 0x000000293f0f7290 */ /* 0x000fe200087fe43f */
[----:B------:R-:W-:Y:S01]  /*bfa0*/  R2UR UR11, R6 ;  /* 0x00000000060b72ca */ /* 0x000fe200000e0000 */
[----:B------:R-:W-:Y:S01]  /*bfb0*/  UIADD3.X UR23, URZ, UR41, URZ, UP1, !UPT ;  /* 0x000000293f177290 */ /* 0x000fe20008ffe43f */
[----:B------:R-:W-:Y:S01]  /*bfc0*/  R2UR UR12, R25 ;  /* 0x00000000190c72ca */ /* 0x000fe200000e0000 */
[----:B------:R-:W-:Y:S01]  /*bfd0*/  UIADD3 UR32, UR32, 0x100, URZ ;  /* 0x0000010020207890 */ /* 0x000fe2000fffe03f */
[----:B------:R-:W-:Y:S01]  /*bfe0*/  R2UR UR27, R19 ;  /* 0x00000000131b72ca */ /* 0x000fe200000e0000 */
[----:B------:R-:W-:Y:S01]  /*bff0*/  UIADD3 UR26, UR18, -0x40, URZ ;  /* 0xffffffc0121a7890 */ /* 0x000fe2000fffe03f */
[----:B------:R-:W-:Y:S01]  /*c000*/  ISETP.GT.AND P4, PT, R24, 0x1, PT ;  /* 0x000000011800780c */ /* 0x000fe20003f84270 */
[----:B------:R-:W-:Y:S01]  /*c010*/  UIADD3 UR8, UR8, 0x36100, URZ ;  /* 0x0003610008087890 */ /* 0x000fe2000fffe03f */
[----:B------:R-:W-:Y:S01]  /*c020*/  VIADD R10, R10, 0x1 ;  /* 0x000000010a0a7836 */ /* 0x000fe20000000000 */
[----:B------:R-:W-:Y:S01]  /*c030*/  UIADD3 UR24, UR16, 0x6100, URZ ;  /* 0x0000610010187890 */ /* 0x000fe2000fffe03f */
[----:B------:R-:W-:Y:S01]  /*c040*/  VIADD R25, R25, 0x1 ;  /* 0x0000000119197836 */ /* 0x000fe20000000000 */
[----:B------:R-:W-:Y:S01]  /*c050*/  UIADD3.X UR31, URZ, UR41, URZ, UP2, !UPT ;  /* 0x000000293f1f7290 */ /* 0x000fe200097fe43f */
[----:B------:R-:W-:Y:S01]  /*c060*/  VIADD R23, R23, 0x80 ;  /* 0x0000008017177836 */ /* 0x000fe20000000000 */
[----:B------:R-:W-:Y:S01]  /*c070*/  UIADD3 UR16, UR16, 0xe100, URZ ;  /* 0x0000e10010107890 */ /* 0x000fe2000fffe03f */
[----:B------:R-:W-:Y:S01]  /*c080*/  ISETP.NE.AND P1, PT, R10, 0x3, PT ;  /* 0x000000030a00780c */ /* 0x000fe20003f25270 */
[----:B------:R-:W-:Y:S01]  /*c090*/  UMOV UR38, 0x0 ;  /* 0x0000000000267882 */ /* 0x000fe20000000000 */
[----:B------:R-:W-:Y:S01]  /*c0a0*/  UMOV UR39, 0x10000000 ;  /* 0x1000000000277882 */ /* 0x000fe20000000000 */
[----:B------:R-:W-:Y:S01]  /*c0b0*/  UMOV UR10, URZ ;  /* 0x0000003f000a7c82 */ /* 0x000fe20008000000 */
[----:B------:R-:W-:Y:S01]  /*c0c0*/  UMOV UR9, UR33 ;  /* 0x0000002100097c82 */ /* 0x000fe20008000000 */
[----:B------:R-:W-:Y:S01]  /*c0d0*/  UMOV UR13, UR36 ;  /* 0x00000024000d7c82 */ /* 0x000fe20008000000 */
[----:B------:R-:W-:Y:S01]  /*c0e0*/  UMOV UR29, 0x30000 ;  /* 0x00030000001d7882 */ /* 0x000fe20000000000 */
[----:B------:R0:W-:Y:S01]  /*c0f0*/  UTMALDG.3D [UR32], [UR14], desc[UR38] ;  /* 0x000026200e0075b4 */ /* 0x0001e20008011000 */
[----:B------:R-:W-:Y:S01]  /*c100*/  UMOV UR25, UR33 ;  /* 0x0000002100197c82 */ /* 0x000fe20008000000 */
[----:B------:R-:W-:Y:S01]  /*c110*/  UMOV UR28, UR36 ;  /* 0x00000024001c7c82 */ /* 0x000fe20008000000 */
[----:B------:R-:W-:Y:S01]  /*c120*/  UMOV UR17, UR33 ;  /* 0x0000002100117c82 */ /* 0x000fe20008000000 */
[----:B------:R-:W-:Y:S01]  /*c130*/  UMOV UR19, UR27 ;  /* 0x0000001b00137c82 */ /* 0x000fe20008000000 */
[----:B------:R-:W-:Y:S01]  /*c140*/  UMOV UR20, UR36 ;  /* 0x0000002400147c82 */ /* 0x000fe20008000000 */
[----:B------:R-:W-:Y:S01]  /*c150*/  SEL R18, RZ, 0x1, P1 ;  /* 0x00000001ff127807 */ /* 0x000fe20000800000 */
[----:B------:R-:W-:Y:S01]  /*c160*/  VIADD R22, R22, 0x40 ;  /* 0x0000004016167836 */ /* 0x000fe20000000000 */
[----:B------:R0:W-:Y:S01]  /*c170*/  UTMALDG.4D [UR8], [UR22], desc[UR38] ;  /* 0x00002608160075b4 */ /* 0x0001e20008019000 */
[----:B------:R-:W-:-:S02]  /*c180*/  SEL R10, R10, RZ, P1 ;  /* 0x000000ff0a0a7207 */ /* 0x000fc40000800000 */
[----:B------:R-:W-:Y:S01]  /*c190*/  LOP3.LUT R5, R5, R18, RZ, 0x3c, !PT ;  /* 0x0000001205057212 */ /* 0x000fe200078e3cff */
[----:B------:R0:W-:Y:S01]  /*c1a0*/  UTMALDG.3D.MULTICAST [UR24], [UR30], UR29, desc[UR38] ;  /* 0x000026181e0073b4 */ /* 0x0001e2000801181d */
[----:B------:R0:W-:Y:S02]  /*c1b0*/  UTMALDG.3D.MULTICAST [UR16], [UR30], UR29, desc[UR38] ;  /* 0x000026101e0073b4 */ /* 0x0001e4000801181d */
[----:B0-----:R-:W-:Y:S05]  /*c1c0*/  @P4 BRA `(.L_x_293) ;  /* 0xfffffff800f44947 */ /* 0x001fea000383ffff */
.L_x_289:
[----:B------:R-:W-:Y:S05]  /*c1d0*/  BSYNC B1 ;  /* 0x0000000000017941 */ /* 0x000fea0003800000 */
.L_x_288:
[----:B------:R-:W-:Y:S01]  /*c1e0*/  LOP3.LUT P5, RZ, R15, 0xff, RZ, 0xc0, !PT ;  /* 0x000000ff0fff7812 */ /* 0x000fe200078ac0ff */
[----:B------:R-:W-:Y:S01]  /*c1f0*/  VIADD R6, R13, UR6 ;  /* 0x000000060d067c36 */ /* 0x000fe20008000000 */
[----:B------:R-:W-:Y:S01]  /*c200*/  ULDC.64 UR8, c[0x0][0x750] ;  /* 0x0001d40000087ab9 */ /* 0x000fe20000000a00 */
[----:B------:R-:W-:Y:S01]  /*c210*/  IMAD.U32 R11, RZ, RZ, UR6 ;  /* 0x00000006ff0b7e24 */ /* 0x000fe2000f8e00ff */
[----:B------:R-:W-:Y:S01]  /*c220*/  UISETP.GE.U32.AND UP0, UPT, UR6, 0x3, UPT ;  /* 0x000000030600788c */ /* 0x000fe2000bf06070 */
[----:B------:R-:W-:Y:S01]  /*c230*/  BSSY B1, `(.L_x_294) ;  /* 0x000006c000017945 */ /* 0x000fe20003800000 */
[----:B------:R-:W-:Y:S02]  /*c240*/  ISETP.GT.U32.AND P1, PT, R6, 0x2, PT ;  /* 0x000000020600780c */ /* 0x000fe40003f24070 */
[----:B------:R-:W-:Y:S02]  /*c250*/  PRMT R15, RZ, 0x7610, R15 ;  /* 0x00007610ff0f7816 */ /* 0x000fe4000000000f */
[----:B------:R-:W-:-:S02]  /*c260*/  ISETP.LT.U32.AND P1, PT, R11, 0x3, P1 ;  /* 0x000000030b00780c */ /* 0x000fc40000f21070 */
[----:B------:R-:W-:Y:S01]  /*c270*/  PLOP3.LUT P4, PT, PT, PT, UP0, 0x80, 0x0 ;  /* 0x000000000000781c */ /* 0x000fe20003f8f008 */
[----:B------:R-:W0:Y:S01]  /*c280*/  @P5 S2R R5, SR_CgaCtaId ;  /* 0x0000000000055919 */ /* 0x000e220000008800 */
[----:B------:R-:W-:-:S04]  /*c290*/  @P5 MOV R4, 0x400 ;  /* 0x0000040000045802 */ /* 0x000fc80000000f00 */
[----:B0-----:R-:W-:Y:S01]  /*c2a0*/  @P5 LEA R10, R5, R4, 0x18 ;  /* 0x00000004050a5211 */ /* 0x001fe200078ec0ff */
[----:B------:R-:W-:-:S03]  /*c2b0*/  IMAD.WIDE.U32 R4, R6, -0x55555555, RZ ;  /* 0xaaaaaaab06047825 */ /* 0x000fc600078e00ff */
[----:B------:R0:W-:Y:S01]  /*c2c0*/  @P5 SYNCS.ARRIVE.TRANS64.A1T0 RZ, [R10+URZ+0x68], RZ ;  /* 0x000068ff0aff59a7 */ /* 0x0001e2000810003f */
[----:B------:R-:W-:Y:S01]  /*c2d0*/  IADD3 R2, P5, R2, R8, RZ ;  /* 0x0000000802027210 */ /* 0x000fe20007fbe0ff */
[----:B------:R-:W-:Y:S01]  /*c2e0*/  IMAD.MOV.U32 R4, RZ, RZ, -0x1 ;  /* 0xffffffffff047424 */ /* 0x000fe200078e00ff */
[----:B------:R-:W-:Y:S02]  /*c2f0*/  SHF.R.U32.HI R11, RZ, 0x1, R5 ;  /* 0x00000001ff0b7819 */ /* 0x000fe40000011605 */
[----:B------:R-:W-:Y:S01]  /*c300*/  SEL R5, RZ, 0x1, !P1 ;  /* 0x00000001ff057807 */ /* 0x000fe20004800000 */
[----:B------:R-:W-:Y:S01]  /*c310*/  IMAD.X R3, R3, 0x1, R0, P5 ;  /* 0x0000000103037824 */ /* 0x000fe200028e0600 */
[----:B------:R-:W-:Y:S01]  /*c320*/  ISETP.GE.U32.AND P1, PT, R2, UR8, PT ;  /* 0x0000000802007c0c */ /* 0x000fe2000bf26070 */
[----:B------:R-:W-:Y:S01]  /*c330*/  IMAD R13, R11, -0x3, R6 ;  /* 0xfffffffd0b0d7824 */ /* 0x000fe200078e0206 */
[----:B------:R-:W-:Y:S01]  /*c340*/  LOP3.LUT R12, R12, R5, RZ, 0x3c, !PT ;  /* 0x000000050c0c7212 */ /* 0x000fe200078e3cff */
[----:B------:R-:W-:Y:S01]  /*c350*/  IMAD.MOV.U32 R6, RZ, RZ, -0x1 ;  /* 0xffffffffff067424 */ /* 0x000fe200078e00ff */
[----:B------:R-:W-:Y:S01]  /*c360*/  ISETP.GE.U32.AND.EX P1, PT, R3, UR9, PT, P1 ;  /* 0x0000000903007c0c */ /* 0x000fe2000bf26110 */
[----:B------:R-:W-:Y:S01]  /*c370*/  IMAD.MOV.U32 R5, RZ, RZ, -0x1 ;  /* 0xffffffffff057424 */ /* 0x000fe200078e00ff */
[----:B------:R-:W-:-:S02]  /*c380*/  @P4 LOP3.LUT R12, R12, 0x1, R11, 0x78, !PT ;  /* 0x000000010c0c4812 */ /* 0x000fc400078e780b */
[----:B0-----:R-:W-:-:S09]  /*c390*/  PRMT R10, RZ, 0x7610, R10 ;  /* 0x00007610ff0a7816 */ /* 0x001fd2000000000a */
[----:B------:R-:W-:Y:S05]  /*c3a0*/  @P1 BRA `(.L_x_295) ;  /* 0x0000000400501947 */ /* 0x000fea0003800000 */
[----:B------:R-:W0:Y:S01]  /*c3b0*/  S2R R6, SR_CTAID.X ;  /* 0x0000000000067919 */ /* 0x000e220000002500 */
[----:B------:R-:W-:Y:S01]  /*c3c0*/  ULDC.64 UR8, c[0x0][0x728] ;  /* 0x0001ca0000087ab9 */ /* 0x000fe20000000a00 */
[----:B------:R-:W-:Y:S01]  /*c3d0*/  ULDC UR11, c[0x0][0x730] ;  /* 0x0001cc00000b7ab9 */ /* 0x000fe20000000800 */
[----:B------:R-:W-:Y:S01]  /*c3e0*/  ISETP.NE.U32.AND P1, PT, RZ, UR8, PT ;  /* 0x00000008ff007c0c */ /* 0x000fe2000bf25070 */
[----:B------:R-:W1:Y:S01]  /*c3f0*/  S2R R19, SR_CTAID.Y ;  /* 0x0000000000137919 */ /* 0x000e620000002600 */
[----:B------:R-:W-:Y:S01]  /*c400*/  ULDC UR12, c[0x0][0x150] ;  /* 0x00005400000c7ab9 */ /* 0x000fe20000000800 */
[----:B------:R-:W-:Y:S01]  /*c410*/  IMAD.MOV.U32 R4, RZ, RZ, R2 ;  /* 0x000000ffff047224 */ /* 0x000fe200078e0002 */
[----:B------:R-:W-:Y:S01]  /*c420*/  ISETP.NE.AND.EX P1, PT, RZ, UR9, PT, P1 ;  /* 0x00000009ff007c0c */ /* 0x000fe2000bf25310 */
[----:B------:R-:W-:Y:S01]  /*c430*/  IMAD.MOV.U32 R5, RZ, RZ, R3 ;  /* 0x000000ffff057224 */ /* 0x000fe200078e0003 */
[----:B0-----:R-:W-:-:S11]  /*c440*/  I2FP.F32.U32 R20, R6 ;  /* 0x0000000600147245 */ /* 0x001fd60000201000 */
[----:B------:R-:W-:Y:S05]  /*c450*/  @!P1 BRA `(.L_x_296) ;  /* 0x0000000000289947 */ /* 0x000fea0003800000 */
[----:B------:R-:W-:Y:S02]  /*c460*/  ULDC UR10, c[0x0][0x734] ;  /* 0x0001cd00000a7ab9 */ /* 0x000fe40000000800 */
[----:B------:R-:W-:-:S05]  /*c470*/  IADD3 R5, P1, R2, UR10, RZ ;  /* 0x0000000a02057c10 */ /* 0x000fca000ff3e0ff */
[----:B------:R-:W-:-:S04]  /*c480*/  IMAD.X R21, RZ, RZ, R3, P1 ;  /* 0x000000ffff157224 */ /* 0x000fc800008e0603 */
[----:B------:R-:W-:-:S04]  /*c490*/  IMAD.WIDE.U32 R10, R21, UR8, RZ ;  /* 0x00000008150a7c25 */ /* 0x000fc8000f8e00ff */
[----:B------:R-:W-:-:S04]  /*c4a0*/  IMAD.WIDE.U32 R10, P1, R5, UR9, R10 ;  /* 0x00000009050a7c25 */ /* 0x000fc8000f82000a */
[----:B------:R-:W-:-:S04]  /*c4b0*/  IMAD.WIDE.U32 R4, R5, UR8, RZ ;  /* 0x0000000805047c25 */ /* 0x000fc8000f8e00ff */
[----:B------:R-:W-:Y:S01]  /*c4c0*/  IMAD.MOV.U32 R4, RZ, RZ, R11 ;  /* 0x000000ffff047224 */ /* 0x000fe200078e000b */
[----:B------:R-:W-:Y:S01]  /*c4d0*/  IADD3 RZ, P4, R5, R10, RZ ;  /* 0x0000000a05ff7210 */ /* 0x000fe20007f9e0ff */
[----:B------:R-:W-:-:S04]  /*c4e0*/  IMAD.X R5, RZ, RZ, RZ, P1 ;  /* 0x000000ffff057224 */ /* 0x000fc800008e06ff */
[----:B------:R-:W-:-:S08]  /*c4f0*/  IMAD.WIDE.U32.X R4, R21, UR9, R4, P4 ;  /* 0x0000000915047c25 */ /* 0x000fd0000a0e0404 */
.L_x_296:
[--C-:B------:R-:W-:Y:S01]  /*c500*/  SHF.R.U64 R18, R4, UR11, R5.reuse ;  /* 0x0000000b04127c19 */ /* 0x100fe20008001205 */
[----:B------:R-:W-:Y:S01]  /*c510*/  FMUL R20, R20, UR12 ;  /* 0x0000000c14147c20 */ /* 0x000fe20008400000 */
[----:B------:R-:W0:Y:S01]  /*c520*/  LDC R21, c[0x0][0x144] ;  /* 0x00005100ff157b82 */ /* 0x000e220000000800 */
[----:B-1----:R-:W-:Y:S01]  /*c530*/  I2FP.F32.U32 R10, R19 ;  /* 0x00000013000a7245 */ /* 0x002fe20000201000 */
[----:B------:R-:W-:Y:S01]  /*c540*/  ULDC UR10, c[0x0][0x154] ;  /* 0x00005500000a7ab9 */ /* 0x000fe20000000800 */
[----:B------:R-:W-:Y:S01]  /*c550*/  SHF.R.U32.HI R4, RZ, UR11, R5 ;  /* 0x0000000bff047c19 */ /* 0x000fe20008011605 */
[----:B------:R-:W-:Y:S01]  /*c560*/  ULDC.64 UR8, c[0x0][0x720] ;  /* 0x0001c80000087ab9 */ /* 0x000fe20000000a00 */
[----:B------:R-:W-:Y:S01]  /*c570*/  IADD3 R5, P1, RZ, -R18, RZ ;  /* 0x80000012ff057210 */ /* 0x000fe20007f3e0ff */
[----:B------:R-:W1:Y:S01]  /*c580*/  F2I.U32.TRUNC.NTZ R20, R20 ;  /* 0x0000001400147305 */ /* 0x000e62000020f000 */
[----:B------:R-:W-:Y:S01]  /*c590*/  FMUL R10, R10, UR10 ;  /* 0x0000000a0a0a7c20 */ /* 0x000fe20008400000 */
[----:B------:R-:W2:Y:S01]  /*c5a0*/  LDC R22, c[0x0][0x148] ;  /* 0x00005200ff167b82 */ /* 0x000ea20000000800 */
[----:B------:R-:W-:Y:S01]  /*c5b0*/  ULDC.64 UR10, c[0x0][0x740] ;  /* 0x0001d000000a7ab9 */ /* 0x000fe20000000a00 */
[----:B------:R-:W-:Y:S01]  /*c5c0*/  IMAD.X R4, RZ, RZ, ~R4, P1 ;  /* 0x000000ffff047224 */ /* 0x000fe200008e0e04 */
[----:B------:R-:W-:-:S03]  /*c5d0*/  ISETP.NE.U32.AND P1, PT, RZ, UR10, PT ;  /* 0x0000000aff007c0c */ /* 0x000fc6000bf25070 */
[----:B------:R-:W-:Y:S01]  /*c5e0*/  IMAD R4, R4, UR8, RZ ;  /* 0x0000000804047c24 */ /* 0x000fe2000f8e02ff */
[----:B------:R-:W3:Y:S01]  /*c5f0*/  F2I.U32.TRUNC.NTZ R10, R10 ;  /* 0x0000000a000a7305 */ /* 0x000ee2000020f000 */
[----:B------:R-:W-:Y:S02]  /*c600*/  ISETP.NE.AND.EX P1, PT, RZ, UR11, PT, P1 ;  /* 0x0000000bff007c0c */ /* 0x000fe4000bf25310 */
[C---:B------:R-:W-:Y:S02]  /*c610*/  IMAD R11, R5.reuse, UR9, R4 ;  /* 0x00000009050b7c24 */ /* 0x040fe4000f8e0204 */
[----:B------:R-:W-:Y:S01]  /*c620*/  IMAD.WIDE.U32 R4, R5, UR8, R2 ;  /* 0x0000000805047c25 */ /* 0x000fe2000f8e0002 */
[----:B------:R-:W-:-:S03]  /*c630*/  ULDC UR8, c[0x0][0x718] ;  /* 0x0001c60000087ab9 */ /* 0x000fc60000000800 */
[----:B-1----:R-:W-:Y:S02]  /*c640*/  IMAD.MOV R20, RZ, RZ, -R20 ;  /* 0x000000ffff147224 */ /* 0x002fe400078e0a14 */
[----:B------:R-:W-:Y:S02]  /*c650*/  IMAD.IADD R5, R5, 0x1, R11 ;  /* 0x0000000105057824 */ /* 0x000fe400078e020b */
[----:B0-----:R-:W-:-:S03]  /*c660*/  IMAD R6, R21, R20, R6 ;  /* 0x0000001415067224 */ /* 0x001fc600078e0206 */
[--C-:B------:R-:W-:Y:S01]  /*c670*/  SHF.R.U64 R20, R4, UR8, R5.reuse ;  /* 0x0000000804147c19 */ /* 0x100fe20008001205 */
[----:B---3--:R-:W-:Y:S01]  /*c680*/  IMAD.MOV R4, RZ, RZ, -R10 ;  /* 0x000000ffff047224 */ /* 0x008fe200078e0a0a */
[----:B------:R-:W-:Y:S01]  /*c690*/  SHF.R.U32.HI R5, RZ, UR8, R5 ;  /* 0x00000008ff057c19 */ /* 0x000fe20008011605 */
[----:B------:R-:W-:Y:S02]  /*c6a0*/  ULDC UR8, c[0x0][0x708] ;  /* 0x0001c20000087ab9 */ /* 0x000fe40000000800 */
[----:B--2---:R-:W-:Y:S01]  /*c6b0*/  @P3 IMAD R6, R22, R4, R19 ;  /* 0x0000000416063224 */ /* 0x004fe200078e0213 */
[--C-:B------:R-:W-:Y:S02]  /*c6c0*/  SHF.R.U64 R22, R20, UR8, R5.reuse ;  /* 0x0000000814167c19 */ /* 0x100fe40008001205 */
[----:B------:R-:W-:Y:S01]  /*c6d0*/  SHF.R.U32.HI R5, RZ, UR8, R5 ;  /* 0x00000008ff057c19 */ /* 0x000fe20008011605 */
[----:B------:R-:W-:-:S03]  /*c6e0*/  ULDC UR8, c[0x0][0x758] ;  /* 0x0001d60000087ab9 */ /* 0x000fc60000000800 */
[--C-:B------:R-:W-:Y:S02]  /*c6f0*/  SHF.R.U64 R19, R22, UR8, R5.reuse ;  /* 0x0000000816137c19 */ /* 0x100fe40008001205 */
[----:B------:R-:W-:-:S03]  /*c700*/  SHF.R.U32.HI R21, RZ, UR8, R5 ;  /* 0x00000008ff157c19 */ /* 0x000fc60008011605 */
[----:B------:R-:W-:Y:S02]  /*c710*/  IMAD.MOV.U32 R10, RZ, RZ, R19 ;  /* 0x000000ffff0a7224 */ /* 0x000fe400078e0013 */
[----:B------:R-:W-:Y:S01]  /*c720*/  IMAD.MOV.U32 R5, RZ, RZ, R21 ;  /* 0x000000ffff057224 */ /* 0x000fe200078e0015 */
[----:B------:R-:W-:Y:S06]  /*c730*/  @!P1 BRA `(.L_x_297) ;  /* 0x00000000002c9947 */ /* 0x000fec0003800000 */
        /* <DEDUP_REMOVED lines=9> */
[----:B------:R-:W-:-:S04]  /*c7d0*/  IMAD.WIDE.U32.X R4, R21, UR11, R4, P4 ;  /* 0x0000000b15047c25 */ /* 0x000fc8000a0e0404 */
[----:B------:R-:W-:-:S07]  /*c7e0*/  IMAD.MOV.U32 R10, RZ, RZ, R4 ;  /* 0x000000ffff0a7224 */ /* 0x000fce00078e0004 */
.L_x_297:
[----:B------:R-:W-:Y:S01]  /*c7f0*/  ULDC UR8, c[0x0][0x748] ;  /* 0x0001d20000087ab9 */ /* 0x000fe20000000800 */
[----:B------:R-:W-:Y:S01]  /*c800*/  LOP3.LUT R4, R22, UR7, RZ, 0xc0, !PT ;  /* 0x0000000716047c12 */ /* 0x000fe2000f8ec0ff */
[----:B------:R-:W-:Y:S01]  /*c810*/  ULDC UR9, c[0x0][0x710] ;  /* 0x0001c40000097ab9 */ /* 0x000fe20000000800 */
[----:B------:R-:W-:Y:S01]  /*c820*/  SHF.R.U64 R5, R10, UR8, R5 ;  /* 0x000000080a057c19 */ /* 0x000fe20008001205 */
[----:B------:R-:W-:Y:S01]  /*c830*/  ULDC UR8, c[0x0][0x738] ;  /* 0x0001ce0000087ab9 */ /* 0x000fe20000000800 */
[----:B------:R-:W-:-:S03]  /*c840*/  LOP3.LUT R20, R20, UR4, RZ, 0xc0, !PT ;  /* 0x0000000414147c12 */ /* 0x000fc6000f8ec0ff */
[----:B------:R-:W-:Y:S02]  /*c850*/  IMAD.MOV R10, RZ, RZ, -R5 ;  /* 0x000000ffff0a7224 */ /* 0x000fe400078e0a05 */
[----:B------:R-:W-:Y:S02]  /*c860*/  IMAD R5, R5, UR5, R4 ;  /* 0x0000000505057c24 */ /* 0x000fe4000f8e0204 */
[----:B------:R-:W-:Y:S01]  /*c870*/  IMAD R19, R10, UR8, R19 ;  /* 0x000000080a137c24 */ /* 0x000fe2000f8e0213 */
[----:B------:R-:W-:Y:S01]  /*c880*/  ULDC UR8, c[0x0][0x700] ;  /* 0x0001c00000087ab9 */ /* 0x000fe20000000800 */
[----:B------:R-:W-:Y:S02]  /*c890*/  IMAD R6, R5, UR9, R6 ;  /* 0x0000000905067c24 */ /* 0x000fe4000f8e0206 */
[----:B------:R-:W-:Y:S02]  /*c8a0*/  IMAD R19, R19, UR8, R20 ;  /* 0x0000000813137c24 */ /* 0x000fe4000f8e0214 */
[----:B------:R-:W-:-:S02]  /*c8b0*/  IMAD.MOV.U32 R10, RZ, RZ, 0x1 ;  /* 0x00000001ff0a7424 */ /* 0x000fc400078e00ff */
[----:B------:R-:W-:Y:S01]  /*c8c0*/  IMAD.MOV.U32 R4, RZ, RZ, R18 ;  /* 0x000000ffff047224 */ /* 0x000fe200078e0012 */
[----:B------:R-:W-:Y:S02]  /*c8d0*/  SEL R5, R19, R6, !P3 ;  /* 0x0000000613057207 */ /* 0x000fe40005800000 */
[----:B------:R-:W-:-:S07]  /*c8e0*/  SEL R6, R6, R19, !P3 ;  /* 0x0000001306067207 */ /* 0x000fce0005800000 */
.L_x_295:
[----:B------:R-:W-:Y:S05]  /*c8f0*/  BSYNC B1 ;  /* 0x0000000000017941 */ /* 0x000fea0003800000 */
.L_x_294:
[----:B------:R-:W-:-:S13]  /*c900*/  LOP3.LUT P1, RZ, R10, 0xff, RZ, 0xc0, !PT ;  /* 0x000000ff0aff7812 */ /* 0x000fda000782c0ff */
[----:B------:R-:W-:Y:S05]  /*c910*/  @P1 BRA `(.L_x_298) ;  /* 0xfffffff000e41947 */ /* 0x000fea000383ffff */
[----:B------:R-:W-:Y:S05]  /*c920*/  BSYNC B0 ;  /* 0x0000000000007941 */ /* 0x000fea0003800000 */
.L_x_286:
[----:B------:R-:W-:-:S03]  /*c930*/  UMOV UR8, 0xffffffff ;  /* 0xffffffff00087882 */ /* 0x000fc60000000000 */
[----:B------:R-:W-:Y:S05]  /*c940*/  BRA.DIV UR8, `(.L_x_299) ;  /* 0x0000000608107947 */ /* 0x000fea000b800000 */
[----:B------:R-:W-:-:S13]  /*c950*/  ELECT P0, URZ, PT ;  /* 0x00000000003f782f */ /* 0x000fda0003800000 */
.L_x_314:
[----:B------:R-:W-:Y:S04]  /*c960*/  BSSY B0, `(.L_x_300) ;  /* 0x0000022000007945 */ /* 0x000fe80003800000 */
[----:B------:R-:W-:Y:S05]  /*c970*/  @!P0 BRA `(.L_x_301) ;  /* 0x0000000000808947 */ /* 0x000fea0003800000 */
[----:B------:R-:W-:-:S04]  /*c980*/  LOP3.LUT R7, R7, 0x2, RZ, 0xfc, !PT ;  /* 0x0000000207077812 */ /* 0x000fc800078efcff */
[----:B------:R-:W-:-:S13]  /*c990*/  ISETP.NE.AND P0, PT, R7, 0x3, PT ;  /* 0x000000030700780c */ /* 0x000fda0003f05270 */
[----:B------:R-:W-:Y:S05]  /*c9a0*/  @!P0 BRA `(.L_x_302) ;  /* 0x0000000000048947 */ /* 0x000fea0003800000 */
[----:B------:R-:W-:Y:S01]  /*c9b0*/  BPT.TRAP 0x1 ;  /* 0x000000040000795c */ /* 0x000fe20000300000 */
.L_x_302:
[----:B------:R-:W0:Y:S01]  /*c9c0*/  S2R R3, SR_CgaCtaId ;  /* 0x0000000000037919 */ /* 0x000e220000008800 */
[----:B------:R-:W-:Y:S02]  /*c9d0*/  MOV R0, 0x400 ;  /* 0x0000040000007802 */ /* 0x000fe40000000f00 */
[----:B------:R-:W-:Y:S02]  /*c9e0*/  SHF.L.U32 R2, R12, 0x1f, RZ ;  /* 0x0000001f0c027819 */ /* 0x000fe400000006ff */
[----:B0-----:R-:W-:-:S05]  /*c9f0*/  LEA R0, R3, R0, 0x18 ;  /* 0x0000000003007211 */ /* 0x001fca00078ec0ff */
[----:B------:R-:W-:-:S04]  /*ca00*/  VIADD R0, R0, 0x18 ;  /* 0x0000001800007836 */ /* 0x000fc80000000000 */
[C---:B------:R-:W-:Y:S02]  /*ca10*/  IMAD R7, R13.reuse, 0x8, R0 ;  /* 0x000000080d077824 */ /* 0x040fe400078e0200 */
[----:B------:R-:W-:Y:S02]  /*ca20*/  VIADD R13, R13, 0x1 ;  /* 0x000000010d0d7836 */ /* 0x000fe40000000000 */
[----:B------:R-:W0:Y:S03]  /*ca30*/  SYNCS.PHASECHK.TRANS64.TRYWAIT P0, [R7+URZ], R2 ;  /* 0x00000002070075a7 */ /* 0x000e26000800017f */
[----:B------:R-:W-:-:S04]  /*ca40*/  ISETP.NE.AND P1, PT, R13, 0x3, PT ;  /* 0x000000030d00780c */ /* 0x000fc80003f25270 */
[----:B------:R-:W-:Y:S02]  /*ca50*/  SEL R3, RZ, 0x1, P1 ;  /* 0x00000001ff037807 */ /* 0x000fe40000800000 */
[----:B------:R-:W-:Y:S02]  /*ca60*/  SEL R13, R13, RZ, P1 ;  /* 0x000000ff0d0d7207 */ /* 0x000fe40000800000 */
[----:B------:R-:W-:-:S03]  /*ca70*/  LOP3.LUT R9, R12, R3, RZ, 0x3c, !PT ;  /* 0x000000030c097212 */ /* 0x000fc600078e3cff */
[----:B------:R-:W-:Y:S01]  /*ca80*/  IMAD R6, R13, 0x8, R0 ;  /* 0x000000080d067824 */ /* 0x000fe200078e0200 */
[----:B------:R-:W-:Y:S01]  /*ca90*/  SHF.L.U32 R5, R9, 0x1f, RZ ;  /* 0x0000001f09057819 */ /* 0x000fe200000006ff */
[----:B0-----:R-:W-:Y:S06]  /*caa0*/  @!P0 BRA `(.L_x_303) ;  /* 0x0000000000dc8947 */ /* 0x001fec0003800000 */
.L_x_315:
[----:B------:R-:W1:Y:S01]  /*cab0*/  SYNCS.PHASECHK.TRANS64.TRYWAIT P0, [R6+URZ], R5 ;  /* 0x00000005060075a7 */ /* 0x000e62000800017f */
[----:B0-----:R-:W-:-:S05]  /*cac0*/  VIADD R2, R13, 0x1 ;  /* 0x000000010d027836 */ /* 0x001fca0000000000 */
[----:B------:R-:W-:-:S04]  /*cad0*/  ISETP.NE.AND P1, PT, R2, 0x3, PT ;  /* 0x000000030200780c */ /* 0x000fc80003f25270 */
[----:B------:R-:W-:Y:S02]  /*cae0*/  SEL R4, RZ, 0x1, P1 ;  /* 0x00000001ff047807 */ /* 0x000fe40000800000 */
[----:B------:R-:W-:Y:S02]  /*caf0*/  SEL R3, R2, RZ, P1 ;  /* 0x000000ff02037207 */ /* 0x000fe40000800000 */
[----:B------:R-:W-:Y:S01]  /*cb00*/  LOP3.LUT R4, R9, R4, RZ, 0x3c, !PT ;  /* 0x0000000409047212 */ /* 0x000fe200078e3cff */
[----:B-1----:R-:W-:Y:S06]  /*cb10*/  @!P0 BRA `(.L_x_304) ;  /* 0x0000000000d48947 */ /* 0x002fec0003800000 */
.L_x_316:
[----:B------:R-:W-:Y:S01]  /*cb20*/  IMAD R3, R3, 0x8, R0 ;  /* 0x0000000803037824 */ /* 0x000fe200078e0200 */
[----:B------:R-:W-:-:S07]  /*cb30*/  SHF.L.U32 R0, R4, 0x1f, RZ ;  /* 0x0000001f04007819 */ /* 0x000fce00000006ff */
.L_x_305:
[----:B-1----:R1:W2:Y:S02]  /*cb40*/  SYNCS.PHASECHK.TRANS64.TRYWAIT P0, [R3+URZ], R0 ;  /* 0x00000000030075a7 */ /* 0x0022a4000800017f */
[----:B--2---:R-:W-:Y:S05]  /*cb50*/  @!P0 NANOSLEEP.SYNCS 0x989680 ;  /* 0x009896800000895d */ /* 0x004fea0003900000 */
[----:B------:R-:W2:Y:S02]  /*cb60*/  @!P0 SYNCS.PHASECHK.TRANS64 P0, [R3+URZ], R0 ;  /* 0x00000000030085a7 */ /* 0x000ea4000800007f */
[----:B--2---:R-:W-:Y:S05]  /*cb70*/  @!P0 BRA `(.L_x_305) ;  /* 0xfffffffc00f08947 */ /* 0x004fea000383ffff */
.L_x_301:
[----:B------:R-:W-:Y:S05]  /*cb80*/  BSYNC B0 ;  /* 0x0000000000007941 */ /* 0x000fea0003800000 */
.L_x_300:
[----:B------:R-:W-:Y:S05]  /*cb90*/  EXIT ;  /* 0x000000000000794d */ /* 0x000fea0003800000 */
.L_x_19:
[----:B0-----:R-:W-:-:S04]  /*cba0*/  IMAD.U32 R22, RZ, RZ, UR12 ;  /* 0x0000000cff167e24 */ /* 0x001fc8000f8e00ff */
[----:B------:R0:W1:Y:S03]  /*cbb0*/  SYNCS.PHASECHK.TRANS64.TRYWAIT P0, [R22+URZ+-0x8], R21 ;  /* 0xfffff815160075a7 */ /* 0x000066000800017f */
[----:B-1----:R-:W-:Y:S05]  /*cbc0*/  @!P0 NANOSLEEP.SYNCS 0x989680 ;  /* 0x009896800000895d */ /* 0x002fea0003900000 */
[----:B------:R-:W1:Y:S02]  /*cbd0*/  @!P0 SYNCS.PHASECHK.TRANS64 P0, [R22+URZ+-0x8], R21 ;  /* 0xfffff815160085a7 */ /* 0x000e64000800007f */
[----:B-1----:R-:W-:Y:S05]  /*cbe0*/  @!P0 BRA `(.L_x_19) ;  /* 0xfffffffc00ec8947 */ /* 0x002fea000383ffff */
[----:B------:R-:W-:Y:S05]  /*cbf0*/  BRA `(.L_x_306) ;  /* 0xffffff4800b47947 */ /* 0x000fea000383ffff */
.L_x_24:
[----:B-1----:R-:W-:-:S04]  /*cc00*/  IMAD.U32 R154, RZ, RZ, UR8 ;  /* 0x00000008ff9a7e24 */ /* 0x002fc8000f8e00ff */
[----:B------:R1:W4:Y:S03]  /*cc10*/  SYNCS.PHASECHK.TRANS64.TRYWAIT P0, [R154+URZ], R23 ;  /* 0x000000179a0075a7 */ /* 0x000326000800017f */
[----:B----4-:R-:W-:Y:S05]  /*cc20*/  @!P0 NANOSLEEP.SYNCS 0x989680 ;  /* 0x009896800000895d */ /* 0x010fea0003900000 */
[----:B------:R-:W4:Y:S02]  /*cc30*/  @!P0 SYNCS.PHASECHK.TRANS64 P0, [R154+URZ], R23 ;  /* 0x000000179a0085a7 */ /* 0x000f24000800007f */
[----:B----4-:R-:W-:Y:S05]  /*cc40*/  @!P0 BRA `(.L_x_24) ;  /* 0xfffffffc00ec8947 */ /* 0x010fea000383ffff */
[----:B------:R-:W-:Y:S05]  /*cc50*/  BRA `(.L_x_23) ;  /* 0xffffff4c00e87947 */ /* 0x000fea000383ffff */
.L_x_28:
[----:B0-----:R-:W-:-:S04]  /*cc60*/  IMAD.U32 R22, RZ, RZ, UR12 ;  /* 0x0000000cff167e24 */ /* 0x001fc8000f8e00ff */
[----:B------:R0:W1:Y:S03]  /*cc70*/  SYNCS.PHASECHK.TRANS64.TRYWAIT P0, [R22+URZ+0x8], R21 ;  /* 0x00000815160075a7 */ /* 0x000066000800017f */
[----:B-1----:R-:W-:Y:S05]  /*cc80*/  @!P0 NANOSLEEP.SYNCS 0x989680 ;  /* 0x009896800000895d */ /* 0x002fea0003900000 */
[----:B------:R-:W1:Y:S02]  /*cc90*/  @!P0 SYNCS.PHASECHK.TRANS64 P0, [R22+URZ+0x8], R21 ;  /* 0x00000815160085a7 */ /* 0x000e64000800007f */
[----:B-1----:R-:W-:Y:S05]  /*cca0*/  @!P0 BRA `(.L_x_28) ;  /* 0xfffffffc00ec8947 */ /* 0x002fea000383ffff */
[----:B------:R-:W-:Y:S05]  /*ccb0*/  BRA `(.L_x_307) ;  /* 0xffffff5400007947 */ /* 0x000fea000383ffff */
.L_x_287:
[----:B------:R-:W-:Y:S01]  /*ccc0*/  BSSY B1, `(.L_x_308) ;  /* 0x0000006000017945 */ /* 0x000fe20003800000 */
[----:B------:R-:W-:-:S07]  /*ccd0*/  IMAD.MOV.U32 R10, RZ, RZ, -0x1 ;  /* 0xffffffffff0a7424 */ /* 0x000fce00078e00ff */
[----:B------:R-:W-:Y:S05]  /*cce0*/  WARPSYNC.COLLECTIVE R10, `(.L_x_309) ;  /* 0x000000000a0c7348 */ /* 0x000fea0003c00000 */
[----:B------:R-:W-:Y:S02]  /*ccf0*/  ELECT P1, UR62, PT ;  /* 0x00000000003e782f */ /* 0x000fe40003820000 */
[----:B------:R-:W-:Y:S01]  /*cd00*/  MOV R10, UR62 ;  /* 0x0000003e000a7c02 */ /* 0x000fe20008000f00 */
[----:B------:R-:W-:Y:S10]  /*cd10*/  ENDCOLLECTIVE ;  /* 0x000000000000791b */ /* 0x000ff40003800000 */
.L_x_309:
[----:B------:R-:W-:Y:S05]  /*cd20*/  BSYNC B1 ;  /* 0x0000000000017941 */ /* 0x000fea0003800000 */
.L_x_308:
[----:B------:R-:W-:Y:S05]  /*cd30*/  BRA `(.L_x_310) ;  /* 0xffffffec00e87947 */ /* 0x000fea000383ffff */
.L_x_290:
[----:B-1----:R1:W2:Y:S02]  /*cd40*/  SYNCS.PHASECHK.TRANS64.TRYWAIT P1, [R20+URZ+0x18], R11 ;  /* 0x0000180b140075a7 */ /* 0x0022a4000802017f */
[----:B--2---:R-:W-:Y:S05]  /*cd50*/  @!P1 NANOSLEEP.SYNCS 0x989680 ;  /* 0x009896800000995d */ /* 0x004fea0003900000 */
[----:B------:R-:W2:Y:S02]  /*cd60*/  @!P1 SYNCS.PHASECHK.TRANS64 P1, [R20+URZ+0x18], R11 ;  /* 0x0000180b140095a7 */ /* 0x000ea4000802007f */
[----:B--2---:R-:W-:Y:S05]  /*cd70*/  @!P1 BRA `(.L_x_290) ;  /* 0xfffffffc00f09947 */ /* 0x004fea000383ffff */
[----:B------:R-:W-:Y:S05]  /*cd80*/  BRA `(.L_x_311) ;  /* 0xfffffff000247947 */ /* 0x000fea000383ffff */
.L_x_299:
[----:B------:R-:W-:Y:S01]  /*cd90*/  BSSY B0, `(.L_x_312) ;  /* 0x0000006000007945 */ /* 0x000fe20003800000 */
[----:B------:R-:W-:-:S07]  /*cda0*/  IMAD.MOV.U32 R10, RZ, RZ, -0x1 ;  /* 0xffffffffff0a7424 */ /* 0x000fce00078e00ff */
[----:B------:R-:W-:Y:S05]  /*cdb0*/  WARPSYNC.COLLECTIVE R10, `(.L_x_313) ;  /* 0x000000000a0c7348 */ /* 0x000fea0003c00000 */
[----:B------:R-:W-:Y:S02]  /*cdc0*/  ELECT P1, UR62, PT ;  /* 0x00000000003e782f */ /* 0x000fe40003820000 */
[----:B------:R-:W-:Y:S01]  /*cdd0*/  MOV R10, UR62 ;  /* 0x0000003e000a7c02 */ /* 0x000fe20008000f00 */
[----:B------:R-:W-:Y:S10]  /*cde0*/  ENDCOLLECTIVE ;  /* 0x000000000000791b */ /* 0x000ff40003800000 */
.L_x_313:
[----:B------:R-:W-:Y:S05]  /*cdf0*/  BSYNC B0 ;  /* 0x0000000000007941 */ /* 0x000fea0003800000 */
.L_x_312:
[----:B------:R-:W-:Y:S01]  /*ce00*/  PLOP3.LUT P0, PT, P1, PT, PT, 0x80, 0x0 ;  /* 0x000000000000781c */ /* 0x000fe20000f0f070 */
[----:B------:R-:W-:-:S12]  /*ce10*/  BRA `(.L_x_314) ;  /* 0xfffffff800d07947 */ /* 0x000fd8000383ffff */
.L_x_303:
[----:B0-----:R0:W1:Y:S02]  /*ce20*/  SYNCS.PHASECHK.TRANS64.TRYWAIT P0, [R7+URZ], R2 ;  /* 0x00000002070075a7 */ /* 0x001064000800017f */
[----:B-1----:R-:W-:Y:S05]  /*ce30*/  @!P0 NANOSLEEP.SYNCS 0x989680 ;  /* 0x009896800000895d */ /* 0x002fea0003900000 */
[----:B------:R-:W1:Y:S02]  /*ce40*/  @!P0 SYNCS.PHASECHK.TRANS64 P0, [R7+URZ], R2 ;  /* 0x00000002070085a7 */ /* 0x000e64000800007f */
[----:B-1----:R-:W-:Y:S05]  /*ce50*/  @!P0 BRA `(.L_x_303) ;  /* 0xfffffffc00f08947 */ /* 0x002fea000383ffff */
[----:B------:R-:W-:Y:S05]  /*ce60*/  BRA `(.L_x_315) ;  /* 0xfffffffc00107947 */ /* 0x000fea000383ffff */
.L_x_304:
[----:B0-----:R0:W1:Y:S02]  /*ce70*/  SYNCS.PHASECHK.TRANS64.TRYWAIT P0, [R6+URZ], R5 ;  /* 0x00000005060075a7 */ /* 0x001064000800017f */
[----:B-1----:R-:W-:Y:S05]  /*ce80*/  @!P0 NANOSLEEP.SYNCS 0x989680 ;  /* 0x009896800000895d */ /* 0x002fea0003900000 */
[----:B------:R-:W1:Y:S02]  /*ce90*/  @!P0 SYNCS.PHASECHK.TRANS64 P0, [R6+URZ], R5 ;  /* 0x00000005060085a7 */ /* 0x000e64000800007f */
[----:B-1----:R-:W-:Y:S05]  /*cea0*/  @!P0 BRA `(.L_x_304) ;  /* 0xfffffffc00f08947 */ /* 0x002fea000383ffff */
[----:B------:R-:W-:Y:S05]  /*ceb0*/  BRA `(.L_x_316) ;  /* 0xfffffffc00187947 */ /* 0x000fea000383ffff */
.L_x_317:
[----:B------:R-:W-:-:S00]  /*cec0*/  BRA `(.L_x_317) ;  /* 0xfffffffc00fc7947 */ /* 0x000fc0000383ffff */
[----:B------:R-:W-:-:S00]  /*ced0*/  NOP ;  /* 0x0000000000007918 */ /* 0x000fc00000000000 */
        /* <DEDUP_REMOVED lines=10> */
.L_x_318:


//--------------------- .nv.shared._ZN7cutlass13device_kernelINS_4gemm6kernel13GemmUniversalIN4cute5tupleIJiiiiEEENS1_10collective13CollectiveMmaINS1_40MainloopSm90TmaGmmaWarpSpecializedSparseILi3ENS5_IJNS4_1CILi2EEENSA_ILi1EEESC_EEENS1_32KernelTmaWarpSpecializedPingpongEEENS5_IJNSA_ILi64EEENSA_ILi256EEENSA_ILi128EEEEEENS_6half_tENS5_IJNS4_6LayoutINS5_IJiNS5_IJSB_iEEEiEEENS5_IJlNS5_IJSC_SB_EEElEEEEENSL_INS5_IJNS5_IJNS5_IJNSA_ILi8EEESB_NSA_ILi4EEEEEEiEEENS5_IJNS5_IJNSA_ILi16EEESB_SS_EEEiEEEiEEENS5_IJNS5_IJNS5_IJSI_SV_NSA_ILi2048EEEEEENSA_ILi8192EEEEEENS5_IJNS5_IJSC_NSA_ILi1024EEENSA_ILi32EEEEEElEEElEEEEEEEESK_NS5_IJlSC_lEEENS4_8TiledMMAINS4_8MMA_AtomIJNS4_4SM904GMMA6SPARSE27GMMA_64x256x32_F32F16F16_SSILNS1E_5MajorE0ELS1H_0ELNS1E_7ScaleInE1ELS1I_1ELNS1E_9SparseSelE0EEEEEENSL_INS5_IJSC_SC_SC_EEENS5_IJNSA_ILi0EEES1N_S1N_EEEEENS5_IJNS4_10UnderscoreES1Q_S1Q_EEEEENS4_13SM90_TMA_LOADENS4_14ComposedLayoutINS4_7SwizzleILi3ELi4ELi3EEENS4_25smem_sparse_ptr_flag_bitsILi2ELi16EEENSL_INS5_IJNS5_IJSC_SR_EEENS5_IJSB_SG_EEEEEENS5_IJNS5_IJS1N_SI_EEESO_EEEEEEEvNS4_8identityENS4_23SM90_TMA_LOAD_MULTICASTENS1U_IS1W_NS4_18smem_ptr_flag_bitsILi16EEENSL_INS5_IJSR_SG_EEENS5_IJSG_SC_EEEEEEEvS26_EENS_8epilogue10collective6detail29Sm90TmaWarpSpecializedAdapterINS2G_15DefaultEpilogueIfNS5_IJSC_llEEES2K_NS2F_6thread17LinearCombinationIfLi1EffLNS2L_9ScaleType4KindE0ELNS_15FloatRoundStyleE2EfEENS1_15EpilogueDefaultEEEEEvvEEEEvNT_6ParamsE --------------------------
	.section	.nv.shared._ZN7cutlass13device_kernelINS_4gemm6kernel13GemmUniversalIN4cute5tupleIJiiiiEEENS1_10collective13CollectiveMmaINS1_40MainloopSm90TmaGmmaWarpSpecializedSparseILi3ENS5_IJNS4_1CILi2EEENSA_ILi1EEESC_EEENS1_32KernelTmaWarpSpecializedPingpongEEENS5_IJNSA_ILi64EEENSA_ILi256EEENSA_ILi128EEEEEENS_6half_tENS5_IJNS4_6LayoutINS5_IJiNS5_IJSB_iEEEiEEENS5_IJlNS5_IJSC_SB_EEElEEEEENSL_INS5_IJNS5_IJNS5_IJNSA_ILi8EEESB_NSA_ILi4EEEEEEiEEENS5_IJNS5_IJNSA_ILi16EEESB_SS_EEEiEEEiEEENS5_IJNS5_IJNS5_IJSI_SV_NSA_ILi2048EEEEEENSA_ILi8192EEEEEENS5_IJNS5_IJSC_NSA_ILi1024EEENSA_ILi32EEEEEElEEElEEEEEEEESK_NS5_IJlSC_lEEENS4_8TiledMMAINS4_8MMA_AtomIJNS4_4SM904GMMA6SPARSE27GMMA_64x256x32_F32F16F16_SSILNS1E_5MajorE0ELS1H_0ELNS1E_7ScaleInE1ELS1I_1ELNS1E_9SparseSelE0EEEEEENSL_INS5_IJSC_SC_SC_EEENS5_IJNSA_ILi0EEES1N_S1N_EEEEENS5_IJNS4_10UnderscoreES1Q_S1Q_EEEEENS4_13SM90_TMA_LOADENS4_14ComposedLayoutINS4_7SwizzleILi3ELi4ELi3EEENS4_25smem_sparse_ptr_flag_bitsILi2ELi16EEENSL_INS5_IJNS5_IJSC_SR_EEENS5_IJSB_SG_EEEEEENS5_IJNS5_IJS1N_SI_EEESO_EEEEEEEvNS4_8identityENS4_23SM90_TMA_LOAD_MULTICASTENS1U_IS1W_NS4_18smem_ptr_flag_bitsILi16EEENSL_INS5_IJSR_SG_EEENS5_IJSG_SC_EEEEEEEvS26_EENS_8epilogue10collective6detail29Sm90TmaWarpSpecializedAdapterINS2G_15DefaultEpilogueIfNS5_IJSC_llEEES2K_NS2F_6thread17LinearCombinationIfLi1EffLNS2L_9ScaleType4KindE0ELNS_15FloatRoundStyleE2EfEENS1_15EpilogueDefaultEEEEEvvEEEEvNT_6ParamsE,"aw",@nobits
	.sectionflags	@""
	.align	16
	.zero		1024


//--------------------- .nv.shared.reserved.0     --------------------------
	.section	.nv.shared.reserved.0,"aw",@nobits
	.weak		__nv_reservedSMEM_offset_0_alias
	.size		__nv_reservedSMEM_offset_0_alias, 0, 0
	.other		__nv_reservedSMEM_offset_0_alias,@"STO_CUDA_RESERVED_SHARED STV_DEFAULT"
__nv_reservedSMEM_offset_0_alias:
	.zero		0


//--------------------- .nv.global                --------------------------
	.section	.nv.global,"aw",@nobits
.nv.global:
	.type		_ZN39_INTERNAL_0667dcb6_4_k_cu_19674255_27304cute1_E,@object
	.size		_ZN39_INTERNAL_0667dcb6_4_k_cu_19674255_27304cute1_E,(_ZN39_INTERNAL_0667dcb6_4_k_cu_19674255_27304cuda3std3__45__cpo6cbeginE - _ZN39_INTERNAL_0667dcb6_4_k_cu_19674255_27304cute1_E)
_ZN39_INTERNAL_0667dcb6_4_k_cu_19674255_27304cute1_E:
	.zero		1
	.type		_ZN39_INTERNAL_0667dcb6_4_k_cu_19674255_27304cuda3std3__45__cpo6cbeginE,@object
	.size		_ZN39_INTERNAL_0667dcb6_4_k_cu_19674255_27304cuda3std3__45__cpo6cbeginE,(_ZN39_INTERNAL_0667dcb6_4_k_cu_19674255_27304cuda3std3__48in_placeE - _ZN39_INTERNAL_0667dcb6_4_k_cu_19674255_27304cuda3std3__45__cpo6cbeginE)
_ZN39_INTERNAL_0667dcb6_4_k_cu_19674255_27304cuda3std3__45__cpo6cbeginE:
	.zero		1
	.type		_ZN39_INTERNAL_0667dcb6_4_k_cu_19674255_27304cuda3std3__48in_placeE,@object
	.size		_ZN39_INTERNAL_0667dcb6_4_k_cu_19674255_27304cuda3std3__48in_placeE,(_ZN39_INTERNAL_0667dcb6_4_k_cu_19674255_27304cuda3std6ranges3__45__cpo9iter_moveE - _ZN39_INTERNAL_0667dcb6_4_k_cu_19674255_27304cuda3std3__48in_placeE)
_ZN39_INTERNAL_0667dcb6_4_k_cu_19674255_27304cuda3std3__48in_placeE:
	.zero		1
	.type		_ZN39_INTERNAL_0667dcb6_4_k_cu_19674255_27304cuda3std6ranges3__45__cpo9iter_moveE,@object
	.size		_ZN39_INTERNAL_0667dcb6_4_k_cu_19674255_27304cuda3std6ranges3__45__cpo9iter_moveE,(_ZN39_INTERNAL_0667dcb6_4_k_cu_19674255_27304cuda3std3__45__cpo5beginE - _ZN39_INTERNAL_0667dcb6_4_k_cu_19674255_27304cuda3std6ranges3__45__cpo9iter_moveE)
_ZN39_INTERNAL_0667dcb6_4_k_cu_19674255_27304cuda3std6ranges3__45__cpo9iter_moveE:
	.zero		1
	.type		_ZN39_INTERNAL_0667dcb6_4_k_cu_19674255_27304cuda3std3__45__cpo5beginE,@object
	.size		_ZN39_INTERNAL_0667dcb6_4_k_cu_19674255_27304cuda3std3__45__cpo5beginE,(_ZN39_INTERNAL_0667dcb6_4_k_cu_19674255_27304cuda3std3__441_GLOBAL__N__0667dcb6_4_k_cu_19674255_27306ignoreE - _ZN39_INTERNAL_0667dcb6_4_k_cu_19674255_27304cuda3std3__45__cpo5beginE)
_ZN39_INTERNAL_0667dcb6_4_k_cu_19674255_27304cuda3std3__45__cpo5beginE:
	.zero		1
	.type		_ZN39_INTERNAL_0667dcb6_4_k_cu_19674255_27304cuda3std3__441_GLOBAL__N__0667dcb6_4_k_cu_19674255_27306ignoreE,@object
	.size		_ZN39_INTERNAL_0667dcb6_4_k_cu_19674255_27304cuda3std3__441_GLOBAL__N__0667dcb6_4_k_cu_19674255_27306ignoreE,(_ZN39_INTERNAL_0667dcb6_4_k_cu_19674255_27304cute7productE - _ZN39_INTERNAL_0667dcb6_4_k_cu_19674255_27304cuda3std3__441_GLOBAL__N__0667dcb6_4_k_cu_19674255_27306ignoreE)
_ZN39_INTERNAL_0667dcb6_4_k_cu_19674255_27304cuda3std3__441_GLOBAL__N__0667dcb6_4_k_cu_19674255_27306ignoreE:
	.zero		1
	.type		_ZN39_INTERNAL_0667dcb6_4_k_cu_19674255_27304cute7productE,@object
	.size		_ZN39_INTERNAL_0667dcb6_4_k_cu_19674255_27304cute7productE,(_ZN39_INTERNAL_0667dcb6_4_k_cu_19674255_27304cuda3std3__45__cpo3endE - _ZN39_INTERNAL_0667dcb6_4_k_cu_19674255_27304cute7productE)
_ZN39_INTERNAL_0667dcb6_4_k_cu_19674255_27304cute7productE:
	.zero		1
	.type		_ZN39_INTERNAL_0667dcb6_4_k_cu_19674255_27304cuda3std3__45__cpo3endE,@object
	.size		_ZN39_INTERNAL_0667dcb6_4_k_cu_19674255_27304cuda3std3__45__cpo3endE,(_ZN39_INTERNAL_0667dcb6_4_k_cu_19674255_27304cuda3std3__419piecewise_constructE - _ZN39_INTERNAL_0667dcb6_4_k_cu_19674255_27304cuda3std3__45__cpo3endE)
_ZN39_INTERNAL_0667dcb6_4_k_cu_19674255_27304cuda3std3__45__cpo3endE:
	.zero		1
	.type		_ZN39_INTERNAL_0667dcb6_4_k_cu_19674255_27304cuda3std3__419piecewise_constructE,@object
	.size		_ZN39_INTERNAL_0667dcb6_4_k_cu_19674255_27304cuda3std3__419piecewise_constructE,(_ZN39_INTERNAL_0667dcb6_4_k_cu_19674255_27304cuda3std3__45__cpo4cendE - _ZN39_INTERNAL_0667dcb6_4_k_cu_19674255_27304cuda3std3__419piecewise_constructE)
_ZN39_INTERNAL_0667dcb6_4_k_cu_19674255_27304cuda3std3__419piecewise_constructE:
	.zero		1
	.type		_ZN39_INTERNAL_0667dcb6_4_k_cu_19674255_27304cuda3std3__45__cpo4cendE,@object
	.size		_ZN39_INTERNAL_0667dcb6_4_k_cu_19674255_27304cuda3std3__45__cpo4cendE,(_ZN39_INTERNAL_0667dcb6_4_k_cu_19674255_27304cuda3std6ranges3__45__cpo4swapE - _ZN39_INTERNAL_0667dcb6_4_k_cu_19674255_27304cuda3std3__45__cpo4cendE)
_ZN39_INTERNAL_0667dcb6_4_k_cu_19674255_27304cuda3std3__45__cpo4cendE:
	.zero		1
	.type		_ZN39_INTERNAL_0667dcb6_4_k_cu_19674255_27304cuda3std6ranges3__45__cpo4swapE,@object
	.size		_ZN39_INTERNAL_0667dcb6_4_k_cu_19674255_27304cuda3std6ranges3__45__cpo4swapE,(.L_7 - _ZN39_INTERNAL_0667dcb6_4_k_cu_19674255_27304cuda3std6ranges3__45__cpo4swapE)
_ZN39_INTERNAL_0667dcb6_4_k_cu_19674255_27304cuda3std6ranges3__45__cpo4swapE:
	.zero		1
.L_7:


//--------------------- .nv.constant0._ZN7cutlass13device_kernelINS_4gemm6kernel13GemmUniversalIN4cute5tupleIJiiiiEEENS1_10collective13CollectiveMmaINS1_40MainloopSm90TmaGmmaWarpSpecializedSparseILi3ENS5_IJNS4_1CILi2EEENSA_ILi1EEESC_EEENS1_32KernelTmaWarpSpecializedPingpongEEENS5_IJNSA_ILi64EEENSA_ILi256EEENSA_ILi128EEEEEENS_6half_tENS5_IJNS4_6LayoutINS5_IJiNS5_IJSB_iEEEiEEENS5_IJlNS5_IJSC_SB_EEElEEEEENSL_INS5_IJNS5_IJNS5_IJNSA_ILi8EEESB_NSA_ILi4EEEEEEiEEENS5_IJNS5_IJNSA_ILi16EEESB_SS_EEEiEEEiEEENS5_IJNS5_IJNS5_IJSI_SV_NSA_ILi2048EEEEEENSA_ILi8192EEEEEENS5_IJNS5_IJSC_NSA_ILi1024EEENSA_ILi32EEEEEElEEElEEEEEEEESK_NS5_IJlSC_lEEENS4_8TiledMMAINS4_8MMA_AtomIJNS4_4SM904GMMA6SPARSE27GMMA_64x256x32_F32F16F16_SSILNS1E_5MajorE0ELS1H_0ELNS1E_7ScaleInE1ELS1I_1ELNS1E_9SparseSelE0EEEEEENSL_INS5_IJSC_SC_SC_EEENS5_IJNSA_ILi0EEES1N_S1N_EEEEENS5_IJNS4_10UnderscoreES1Q_S1Q_EEEEENS4_13SM90_TMA_LOADENS4_14ComposedLayoutINS4_7SwizzleILi3ELi4ELi3EEENS4_25smem_sparse_ptr_flag_bitsILi2ELi16EEENSL_INS5_IJNS5_IJSC_SR_EEENS5_IJSB_SG_EEEEEENS5_IJNS5_IJS1N_SI_EEESO_EEEEEEEvNS4_8identityENS4_23SM90_TMA_LOAD_MULTICASTENS1U_IS1W_NS4_18smem_ptr_flag_bitsILi16EEENSL_INS5_IJSR_SG_EEENS5_IJSG_SC_EEEEEEEvS26_EENS_8epilogue10collective6detail29Sm90TmaWarpSpecializedAdapterINS2G_15DefaultEpilogueIfNS5_IJSC_llEEES2K_NS2F_6thread17LinearCombinationIfLi1EffLNS2L_9ScaleType4KindE0ELNS_15FloatRoundStyleE2EfEENS1_15EpilogueDefaultEEEEEvvEEEEvNT_6ParamsE --------------------------
	.section	.nv.constant0._ZN7cutlass13device_kernelINS_4gemm6kernel13GemmUniversalIN4cute5tupleIJiiiiEEENS1_10collective13CollectiveMmaINS1_40MainloopSm90TmaGmmaWarpSpecializedSparseILi3ENS5_IJNS4_1CILi2EEENSA_ILi1EEESC_EEENS1_32KernelTmaWarpSpecializedPingpongEEENS5_IJNSA_ILi64EEENSA_ILi256EEENSA_ILi128EEEEEENS_6half_tENS5_IJNS4_6LayoutINS5_IJiNS5_IJSB_iEEEiEEENS5_IJlNS5_IJSC_SB_EEElEEEEENSL_INS5_IJNS5_IJNS5_IJNSA_ILi8EEESB_NSA_ILi4EEEEEEiEEENS5_IJNS5_IJNSA_ILi16EEESB_SS_EEEiEEEiEEENS5_IJNS5_IJNS5_IJSI_SV_NSA_ILi2048EEEEEENSA_ILi8192EEEEEENS5_IJNS5_IJSC_NSA_ILi1024EEENSA_ILi32EEEEEElEEElEEEEEEEESK_NS5_IJlSC_lEEENS4_8TiledMMAINS4_8MMA_AtomIJNS4_4SM904GMMA6SPARSE27GMMA_64x256x32_F32F16F16_SSILNS1E_5MajorE0ELS1H_0ELNS1E_7ScaleInE1ELS1I_1ELNS1E_9SparseSelE0EEEEEENSL_INS5_IJSC_SC_SC_EEENS5_IJNSA_ILi0EEES1N_S1N_EEEEENS5_IJNS4_10UnderscoreES1Q_S1Q_EEEEENS4_13SM90_TMA_LOADENS4_14ComposedLayoutINS4_7SwizzleILi3ELi4ELi3EEENS4_25smem_sparse_ptr_flag_bitsILi2ELi16EEENSL_INS5_IJNS5_IJSC_SR_EEENS5_IJSB_SG_EEEEEENS5_IJNS5_IJS1N_SI_EEESO_EEEEEEEvNS4_8identityENS4_23SM90_TMA_LOAD_MULTICASTENS1U_IS1W_NS4_18smem_ptr_flag_bitsILi16EEENSL_INS5_IJSR_SG_EEENS5_IJSG_SC_EEEEEEEvS26_EENS_8epilogue10collective6detail29Sm90TmaWarpSpecializedAdapterINS2G_15DefaultEpilogueIfNS5_IJSC_llEEES2K_NS2F_6thread17LinearCombinationIfLi1EffLNS2L_9ScaleType4KindE0ELNS_15FloatRoundStyleE2EfEENS1_15EpilogueDefaultEEEEEvvEEEEvNT_6ParamsE,"a",@progbits
	.sectionflags	@""
	.align	4
.nv.constant0._ZN7cutlass13device_kernelINS_4gemm6kernel13GemmUniversalIN4cute5tupleIJiiiiEEENS1_10collective13CollectiveMmaINS1_40MainloopSm90TmaGmmaWarpSpecializedSparseILi3ENS5_IJNS4_1CILi2EEENSA_ILi1EEESC_EEENS1_32KernelTmaWarpSpecializedPingpongEEENS5_IJNSA_ILi64EEENSA_ILi256EEENSA_ILi128EEEEEENS_6half_tENS5_IJNS4_6LayoutINS5_IJiNS5_IJSB_iEEEiEEENS5_IJlNS5_IJSC_SB_EEElEEEEENSL_INS5_IJNS5_IJNS5_IJNSA_ILi8EEESB_NSA_ILi4EEEEEEiEEENS5_IJNS5_IJNSA_ILi16EEESB_SS_EEEiEEEiEEENS5_IJNS5_IJNS5_IJSI_SV_NSA_ILi2048EEEEEENSA_ILi8192EEEEEENS5_IJNS5_IJSC_NSA_ILi1024EEENSA_ILi32EEEEEElEEElEEEEEEEESK_NS5_IJlSC_lEEENS4_8TiledMMAINS4_8MMA_AtomIJNS4_4SM904GMMA6SPARSE27GMMA_64x256x32_F32F16F16_SSILNS1E_5MajorE0ELS1H_0ELNS1E_7ScaleInE1ELS1I_1ELNS1E_9SparseSelE0EEEEEENSL_INS5_IJSC_SC_SC_EEENS5_IJNSA_ILi0EEES1N_S1N_EEEEENS5_IJNS4_10UnderscoreES1Q_S1Q_EEEEENS4_13SM90_TMA_LOADENS4_14ComposedLayoutINS4_7SwizzleILi3ELi4ELi3EEENS4_25smem_sparse_ptr_flag_bitsILi2ELi16EEENSL_INS5_IJNS5_IJSC_SR_EEENS5_IJSB_SG_EEEEEENS5_IJNS5_IJS1N_SI_EEESO_EEEEEEEvNS4_8identityENS4_23SM90_TMA_LOAD_MULTICASTENS1U_IS1W_NS4_18smem_ptr_flag_bitsILi16EEENSL_INS5_IJSR_SG_EEENS5_IJSG_SC_EEEEEEEvS26_EENS_8epilogue10collective6detail29Sm90TmaWarpSpecializedAdapterINS2G_15DefaultEpilogueIfNS5_IJSC_llEEES2K_NS2F_6thread17LinearCombinationIfLi1EffLNS2L_9ScaleType4KindE0ELNS_15FloatRoundStyleE2EfEENS1_15EpilogueDefaultEEEEEvvEEEEvNT_6ParamsE:
	.zero		1920


//--------------------- SYMBOLS --------------------------

	.type		.nv.reservedSmem.offset0,@object
	.size		.nv.reservedSmem.offset0,0x4
